// auto-generated by cutlass_sweep.conv — config: {"arch": "sm_90", "cluster_m": 2, "cluster_n": 1, "conv_kind": "wgrad", "dtype": "fp16", "ndim": 3, "tile_k": 32, "tile_m": 64, "tile_n": 64}
#include "cutlass/cutlass.h"
#include "cute/tensor.hpp"
#include "cutlass/kernel_hardware_info.hpp"
#include "cutlass/conv/convolution.h"
#include "cutlass/conv/dispatch_policy.hpp"
#include "cutlass/conv/collective/collective_builder.hpp"
#include "cutlass/conv/kernel/conv_universal.hpp"
#include "cutlass/conv/device/conv_universal_adapter.hpp"
#include "cutlass/epilogue/collective/collective_builder.hpp"

using namespace cute;
using Elem = cutlass::half_t;
using Acc  = float;
using LayoutAB = cutlass::layout::TensorNDHWC;
using LayoutC  = cutlass::layout::TensorKCSRT;
constexpr auto ConvOp = cutlass::conv::Operator::kWgrad;
using TileShape    = Shape<_64, Shape<_64>, Shape<_32>>;
using ClusterShape = Shape<_2, _1, _1>;

using CollectiveEpilogue = typename cutlass::epilogue::collective::CollectiveBuilder<
    cutlass::arch::Sm90, cutlass::arch::OpClassTensorOp,
    TileShape, ClusterShape,
    cutlass::epilogue::collective::EpilogueTileAuto,
    Acc, Acc,
    Elem, LayoutC, 128 / cutlass::sizeof_bits<Elem>::value,
    Elem, LayoutC, 128 / cutlass::sizeof_bits<Elem>::value,
    cutlass::epilogue::collective::EpilogueScheduleAuto
  >::CollectiveOp;

using CollectiveMainloop = typename cutlass::conv::collective::CollectiveBuilder<
    cutlass::arch::Sm90, cutlass::arch::OpClassTensorOp, ConvOp,
    Elem, LayoutAB, 128 / cutlass::sizeof_bits<Elem>::value,
    Elem, LayoutAB, 128 / cutlass::sizeof_bits<Elem>::value,
    Acc,
    TileShape, ClusterShape,
    cutlass::conv::collective::StageCountAutoCarveout<
        static_cast<int>(sizeof(typename CollectiveEpilogue::SharedStorage))>,
    cutlass::conv::collective::KernelScheduleAuto
  >::CollectiveOp;

using ProblemShape = cutlass::conv::ConvProblemShape<
    ConvOp, CollectiveMainloop::DispatchPolicy::NumSpatialDimensions>;
using ConvKernel = cutlass::conv::kernel::ConvUniversal<
    ProblemShape, CollectiveMainloop, CollectiveEpilogue>;
using Conv = cutlass::conv::device::ConvUniversalAdapter<ConvKernel>;

auto* _anchor = &cutlass::device_kernel<ConvKernel>;


// ===== COMPILED SASS (sm_90a) =====

	.target	sm_90a

	.elftype	@"ET_EXEC"


//--------------------- .note.nv.tkinfo           --------------------------
	.section	.note.nv.tkinfo,"",@"SHT_NOTE"
	.sectionflags	@"SHF_NOTE_NV_TKINFO"
	.tkinfo
        /*0018*/ 	.word	0x00000002
        /*0030*/ 	.string	""
        /*0030*/ 	.string	"ptxas"
        /*0030*/ 	.string	"Cuda compilation tools, release 13.0, V13.0.88"
        /*0030*/ 	.string	"Build cuda_13.0.r13.0/compiler.36424714_0"
        /*0030*/ 	.string	"-arch sm_90a -m 64 "



//--------------------- .note.nv.cuinfo           --------------------------
	.section	.note.nv.cuinfo,"",@"SHT_NOTE"
	.sectionflags	@"SHF_NOTE_NV_CUINFO"
        /*0018*/ 	.short	0x0002
        /*001a*/ 	.short	0x005a
        /*001c*/ 	.short	0x0082
	.zero		2


//--------------------- .nv.info                  --------------------------
	.section	.nv.info,"",@"SHT_CUDA_INFO"
	.align	4


	//----- nvinfo : EIATTR_REGCOUNT
	.align		4
        /*0000*/ 	.byte	0x04, 0x2f
        /*0002*/ 	.short	(.L_12 - .L_11)
	.align		4
.L_11:
        /*0004*/ 	.word	index@(_ZN7cutlass13device_kernelINS_4conv6kernel13ConvUniversalINS1_16ConvProblemShapeILNS1_8OperatorE2ELi3EEENS1_10collective14CollectiveConvINS1_46MainloopSm90TmaGmmaWarpSpecializedImplicitGemmILS5_2ELi28ELi3EN4cute5tupleIJNSA_1CILi2EEENSC_ILi1EEESE_EEENS1_36KernelImplicitTmaWarpSpecializedSm90ELi1EEENSB_IJNSC_ILi64EEENSB_IJSI_EEENSB_IJNSC_ILi32EEEEEEEEENS_6half_tESN_NSA_8TiledMMAINSA_8MMA_AtomIJNSA_4SM904GMMA25MMA_64x64x16_F32F16F16_SSILNSR_5MajorE1ELST_1ELNSR_7ScaleInE1ELSU_1EEEEEENSA_6LayoutINSB_IJSE_SE_SE_EEENSB_IJNSC_ILi0EEESZ_SZ_EEEEENSB_IJNSA_10UnderscoreES12_S12_EEEEENS7_6detail26Sm90ImplicitGemmTileTraitsINSA_13SM90_TMA_LOADENSA_14ComposedLayoutINSA_7SwizzleILi3ELi4ELi3EEENSA_18smem_ptr_flag_bitsILi16EEENSX_INSB_IJNSB_IJSI_SE_EEENSB_IJNSC_ILi8EEENSC_ILi4EEEEEENSB_IJSE_NSC_ILi28EEEEEEEEENSB_IJNSB_IJSE_SZ_EEENSB_IJSI_NSC_ILi512EEEEEENSB_IJSZ_NSC_ILi2048EEEEEEEEEEEEEvEENS16_INSA_30SM90_TMA_LOAD_IM2COL_MULTICASTES1R_vEEEENS_8epilogue10collective6detail29Sm90TmaWarpSpecializedAdapterINS1X_15DefaultEpilogueISN_NSB_IJlNSB_IJSE_lllEEESZ_EEES22_NS1W_6thread17LinearCombinationISN_Li1EffLNS23_9ScaleType4KindE0ELNS_15FloatRoundStyleE2ESN_EENS_4gemm15EpilogueDefaultEEEEEvvEEEEvNT_6ParamsE)
        /*0008*/ 	.word	0x00000046


	//----- nvinfo : EIATTR_FRAME_SIZE
	.align		4
.L_12:
        /*000c*/ 	.byte	0x04, 0x11
        /*000e*/ 	.short	(.L_14 - .L_13)
	.align		4
.L_13:
        /*0010*/ 	.word	index@(_ZN7cutlass13device_kernelINS_4conv6kernel13ConvUniversalINS1_16ConvProblemShapeILNS1_8OperatorE2ELi3EEENS1_10collective14CollectiveConvINS1_46MainloopSm90TmaGmmaWarpSpecializedImplicitGemmILS5_2ELi28ELi3EN4cute5tupleIJNSA_1CILi2EEENSC_ILi1EEESE_EEENS1_36KernelImplicitTmaWarpSpecializedSm90ELi1EEENSB_IJNSC_ILi64EEENSB_IJSI_EEENSB_IJNSC_ILi32EEEEEEEEENS_6half_tESN_NSA_8TiledMMAINSA_8MMA_AtomIJNSA_4SM904GMMA25MMA_64x64x16_F32F16F16_SSILNSR_5MajorE1ELST_1ELNSR_7ScaleInE1ELSU_1EEEEEENSA_6LayoutINSB_IJSE_SE_SE_EEENSB_IJNSC_ILi0EEESZ_SZ_EEEEENSB_IJNSA_10UnderscoreES12_S12_EEEEENS7_6detail26Sm90ImplicitGemmTileTraitsINSA_13SM90_TMA_LOADENSA_14ComposedLayoutINSA_7SwizzleILi3ELi4ELi3EEENSA_18smem_ptr_flag_bitsILi16EEENSX_INSB_IJNSB_IJSI_SE_EEENSB_IJNSC_ILi8EEENSC_ILi4EEEEEENSB_IJSE_NSC_ILi28EEEEEEEEENSB_IJNSB_IJSE_SZ_EEENSB_IJSI_NSC_ILi512EEEEEENSB_IJSZ_NSC_ILi2048EEEEEEEEEEEEEvEENS16_INSA_30SM90_TMA_LOAD_IM2COL_MULTICASTES1R_vEEEENS_8epilogue10collective6detail29Sm90TmaWarpSpecializedAdapterINS1X_15DefaultEpilogueISN_NSB_IJlNSB_IJSE_lllEEESZ_EEES22_NS1W_6thread17LinearCombinationISN_Li1EffLNS23_9ScaleType4KindE0ELNS_15FloatRoundStyleE2ESN_EENS_4gemm15EpilogueDefaultEEEEEvvEEEEvNT_6ParamsE)
        /*0014*/ 	.word	0x00000000


	//----- nvinfo : EIATTR_MIN_STACK_SIZE
	.align		4
.L_14:
        /*0018*/ 	.byte	0x04, 0x12
        /*001a*/ 	.short	(.L_16 - .L_15)
	.align		4
.L_15:
        /*001c*/ 	.word	index@(_ZN7cutlass13device_kernelINS_4conv6kernel13ConvUniversalINS1_16ConvProblemShapeILNS1_8OperatorE2ELi3EEENS1_10collective14CollectiveConvINS1_46MainloopSm90TmaGmmaWarpSpecializedImplicitGemmILS5_2ELi28ELi3EN4cute5tupleIJNSA_1CILi2EEENSC_ILi1EEESE_EEENS1_36KernelImplicitTmaWarpSpecializedSm90ELi1EEENSB_IJNSC_ILi64EEENSB_IJSI_EEENSB_IJNSC_ILi32EEEEEEEEENS_6half_tESN_NSA_8TiledMMAINSA_8MMA_AtomIJNSA_4SM904GMMA25MMA_64x64x16_F32F16F16_SSILNSR_5MajorE1ELST_1ELNSR_7ScaleInE1ELSU_1EEEEEENSA_6LayoutINSB_IJSE_SE_SE_EEENSB_IJNSC_ILi0EEESZ_SZ_EEEEENSB_IJNSA_10UnderscoreES12_S12_EEEEENS7_6detail26Sm90ImplicitGemmTileTraitsINSA_13SM90_TMA_LOADENSA_14ComposedLayoutINSA_7SwizzleILi3ELi4ELi3EEENSA_18smem_ptr_flag_bitsILi16EEENSX_INSB_IJNSB_IJSI_SE_EEENSB_IJNSC_ILi8EEENSC_ILi4EEEEEENSB_IJSE_NSC_ILi28EEEEEEEEENSB_IJNSB_IJSE_SZ_EEENSB_IJSI_NSC_ILi512EEEEEENSB_IJSZ_NSC_ILi2048EEEEEEEEEEEEEvEENS16_INSA_30SM90_TMA_LOAD_IM2COL_MULTICASTES1R_vEEEENS_8epilogue10collective6detail29Sm90TmaWarpSpecializedAdapterINS1X_15DefaultEpilogueISN_NSB_IJlNSB_IJSE_lllEEESZ_EEES22_NS1W_6thread17LinearCombinationISN_Li1EffLNS23_9ScaleType4KindE0ELNS_15FloatRoundStyleE2ESN_EENS_4gemm15EpilogueDefaultEEEEEvvEEEEvNT_6ParamsE)
        /*0020*/ 	.word	0x00000000
.L_16:


//--------------------- .nv.compat                --------------------------
	.section	.nv.compat,"",@"SHT_CUDA_COMPAT_INFO"
	.align	4
        /*0000*/ 	.byte	0x02, 0x09, 0x01, 0x00, 0x02, 0x02, 0x04, 0x00, 0x02, 0x05, 0x05, 0x00, 0x03, 0x07, 0x01, 0x01
        /*0010*/ 	.byte	0x02, 0x03, 0x01, 0x00, 0x02, 0x06, 0x01, 0x00, 0x04, 0x0b, 0x08, 0x00, 0x00, 0x00, 0x00, 0x00
        /*0020*/ 	.byte	0x00, 0x00, 0x00, 0x00


//--------------------- .nv.info._ZN7cutlass13device_kernelINS_4conv6kernel13ConvUniversalINS1_16ConvProblemShapeILNS1_8OperatorE2ELi3EEENS1_10collective14CollectiveConvINS1_46MainloopSm90TmaGmmaWarpSpecializedImplicitGemmILS5_2ELi28ELi3EN4cute5tupleIJNSA_1CILi2EEENSC_ILi1EEESE_EEENS1_36KernelImplicitTmaWarpSpecializedSm90ELi1EEENSB_IJNSC_ILi64EEENSB_IJSI_EEENSB_IJNSC_ILi32EEEEEEEEENS_6half_tESN_NSA_8TiledMMAINSA_8MMA_AtomIJNSA_4SM904GMMA25MMA_64x64x16_F32F16F16_SSILNSR_5MajorE1ELST_1ELNSR_7ScaleInE1ELSU_1EEEEEENSA_6LayoutINSB_IJSE_SE_SE_EEENSB_IJNSC_ILi0EEESZ_SZ_EEEEENSB_IJNSA_10UnderscoreES12_S12_EEEEENS7_6detail26Sm90ImplicitGemmTileTraitsINSA_13SM90_TMA_LOADENSA_14ComposedLayoutINSA_7SwizzleILi3ELi4ELi3EEENSA_18smem_ptr_flag_bitsILi16EEENSX_INSB_IJNSB_IJSI_SE_EEENSB_IJNSC_ILi8EEENSC_ILi4EEEEEENSB_IJSE_NSC_ILi28EEEEEEEEENSB_IJNSB_IJSE_SZ_EEENSB_IJSI_NSC_ILi512EEEEEENSB_IJSZ_NSC_ILi2048EEEEEEEEEEEEEvEENS16_INSA_30SM90_TMA_LOAD_IM2COL_MULTICASTES1R_vEEEENS_8epilogue10collective6detail29Sm90TmaWarpSpecializedAdapterINS1X_15DefaultEpilogueISN_NSB_IJlNSB_IJSE_lllEEESZ_EEES22_NS1W_6thread17LinearCombinationISN_Li1EffLNS23_9ScaleType4KindE0ELNS_15FloatRoundStyleE2ESN_EENS_4gemm15EpilogueDefaultEEEEEvvEEEEvNT_6ParamsE --------------------------
	.section	.nv.info._ZN7cutlass13device_kernelINS_4conv6kernel13ConvUniversalINS1_16ConvProblemShapeILNS1_8OperatorE2ELi3EEENS1_10collective14CollectiveConvINS1_46MainloopSm90TmaGmmaWarpSpecializedImplicitGemmILS5_2ELi28ELi3EN4cute5tupleIJNSA_1CILi2EEENSC_ILi1EEESE_EEENS1_36KernelImplicitTmaWarpSpecializedSm90ELi1EEENSB_IJNSC_ILi64EEENSB_IJSI_EEENSB_IJNSC_ILi32EEEEEEEEENS_6half_tESN_NSA_8TiledMMAINSA_8MMA_AtomIJNSA_4SM904GMMA25MMA_64x64x16_F32F16F16_SSILNSR_5MajorE1ELST_1ELNSR_7ScaleInE1ELSU_1EEEEEENSA_6LayoutINSB_IJSE_SE_SE_EEENSB_IJNSC_ILi0EEESZ_SZ_EEEEENSB_IJNSA_10UnderscoreES12_S12_EEEEENS7_6detail26Sm90ImplicitGemmTileTraitsINSA_13SM90_TMA_LOADENSA_14ComposedLayoutINSA_7SwizzleILi3ELi4ELi3EEENSA_18smem_ptr_flag_bitsILi16EEENSX_INSB_IJNSB_IJSI_SE_EEENSB_IJNSC_ILi8EEENSC_ILi4EEEEEENSB_IJSE_NSC_ILi28EEEEEEEEENSB_IJNSB_IJSE_SZ_EEENSB_IJSI_NSC_ILi512EEEEEENSB_IJSZ_NSC_ILi2048EEEEEEEEEEEEEvEENS16_INSA_30SM90_TMA_LOAD_IM2COL_MULTICASTES1R_vEEEENS_8epilogue10collective6detail29Sm90TmaWarpSpecializedAdapterINS1X_15DefaultEpilogueISN_NSB_IJlNSB_IJSE_lllEEESZ_EEES22_NS1W_6thread17LinearCombinationISN_Li1EffLNS23_9ScaleType4KindE0ELNS_15FloatRoundStyleE2ESN_EENS_4gemm15EpilogueDefaultEEEEEvvEEEEvNT_6ParamsE,"",@"SHT_CUDA_INFO"
	.sectionflags	@""
	.align	4


	//----- nvinfo : EIATTR_CUDA_API_VERSION
	.align		4
        /*0000*/ 	.byte	0x04, 0x37
        /*0002*/ 	.short	(.L_18 - .L_17)
.L_17:
        /*0004*/ 	.word	0x00000082


	//----- nvinfo : EIATTR_KPARAM_INFO
	.align		4
.L_18:
        /*0008*/ 	.byte	0x04, 0x17
        /*000a*/ 	.short	(.L_20 - .L_19)
.L_19:
        /*000c*/ 	.word	0x00000000
        /*0010*/ 	.short	0x0000
        /*0012*/ 	.short	0x0070
        /*0014*/ 	.byte	0x00, 0xf0, 0x01, 0x10


	//----- nvinfo : EIATTR_SPARSE_MMA_MASK
	.align		4
.L_20:
        /*0018*/ 	.byte	0x03, 0x50
        /*001a*/ 	.short	0x0000


	//----- nvinfo : EIATTR_MAXREG_COUNT
	.align		4
        /*001c*/ 	.byte	0x03, 0x1b
        /*001e*/ 	.short	0x00ff


	//----- nvinfo : EIATTR_NUM_BARRIERS
	.align		4
        /*0020*/ 	.byte	0x02, 0x4c
        /*0022*/ 	.byte	0x01
	.zero		1


	//----- nvinfo : EIATTR_MERCURY_ISA_VERSION
	.align		4
        /*0024*/ 	.byte	0x03, 0x5f
        /*0026*/ 	.short	0x0101


	//----- nvinfo : EIATTR_COOP_GROUP_MASK_REGIDS
	.align		4
        /*0028*/ 	.byte	0x04, 0x29
        /*002a*/ 	.short	(.L_22 - .L_21)


	//   ....[0]....
.L_21:
        /*002c*/ 	.word	0xffffffff


	//   ....[1]....
        /*0030*/ 	.word	0xffffffff


	//   ....[2]....
        /*0034*/ 	.word	0xffffffff


	//   ....[3]....
        /*0038*/ 	.word	0xffffffff


	//----- nvinfo : EIATTR_COOP_GROUP_INSTR_OFFSETS
	.align		4
.L_22:
        /*003c*/ 	.byte	0x04, 0x28
        /*003e*/ 	.short	(.L_24 - .L_23)


	//   ....[0]....
.L_23:
        /*0040*/ 	.word	0x00000070


	//   ....[1]....
        /*0044*/ 	.word	0x00000080


	//   ....[2]....
        /*0048*/ 	.word	0x00000140


	//   ....[3]....
        /*004c*/ 	.word	0x000009d0


	//----- nvinfo : EIATTR_MBARRIER_INSTR_OFFSETS
	.align		4
.L_24:
        /*0050*/ 	.byte	0x04, 0x39
        /*0052*/ 	.short	(.L_26 - .L_25)


	//   ....[0]....
.L_25:
        /*0054*/ 	.word	0x00000310
        /*0058*/ 	.word	0x000000ff
        /*005c*/ 	.word	0x00038000
        /*0060*/ 	.short	0x0100
        /*0062*/ 	.byte	0x08
	.zero		1


	//   ....[1]....
        /*0064*/ 	.word	0x00000320
        /*0068*/ 	.word	0x000000ff
        /*006c*/ 	.word	0x000380e0
        /*0070*/ 	.short	0x0100
        /*0072*/ 	.byte	0x08
	.zero		1


	//   ....[2]....
        /*0074*/ 	.word	0x00000330
        /*0078*/ 	.word	0x000000ff
        /*007c*/ 	.word	0x00038008
        /*0080*/ 	.short	0x0100
        /*0082*/ 	.byte	0x08
	.zero		1


	//   ....[3]....
        /*0084*/ 	.word	0x00000340
        /*0088*/ 	.word	0x000000ff
        /*008c*/ 	.word	0x000380e8
        /*0090*/ 	.short	0x0100
        /*0092*/ 	.byte	0x08
	.zero		1


	//   ....[4]....
        /*0094*/ 	.word	0x00000350
        /*0098*/ 	.word	0x000000ff
        /*009c*/ 	.word	0x00038010
        /*00a0*/ 	.short	0x0100
        /*00a2*/ 	.byte	0x08
	.zero		1


	//   ....[5]....
        /*00a4*/ 	.word	0x00000360
        /*00a8*/ 	.word	0x000000ff
        /*00ac*/ 	.word	0x000380f0
        /*00b0*/ 	.short	0x0100
        /*00b2*/ 	.byte	0x08
	.zero		1


	//   ....[6]....
        /*00b4*/ 	.word	0x00000370
        /*00b8*/ 	.word	0x000000ff
        /*00bc*/ 	.word	0x00038018
        /*00c0*/ 	.short	0x0100
        /*00c2*/ 	.byte	0x08
	.zero		1


	//   ....[7]....
        /*00c4*/ 	.word	0x00000380
        /*00c8*/ 	.word	0x000000ff
        /*00cc*/ 	.word	0x000380f8
        /*00d0*/ 	.short	0x0100
        /*00d2*/ 	.byte	0x08
	.zero		1


	//   ....[8]....
        /*00d4*/ 	.word	0x00000390
        /*00d8*/ 	.word	0x000000ff
        /*00dc*/ 	.word	0x00038020
        /*00e0*/ 	.short	0x0100
        /*00e2*/ 	.byte	0x08
	.zero		1


	//   ....[9]....
        /*00e4*/ 	.word	0x000003a0
        /*00e8*/ 	.word	0x000000ff
        /*00ec*/ 	.word	0x00038100
        /*00f0*/ 	.short	0x0100
        /*00f2*/ 	.byte	0x08
	.zero		1


	//   ....[10]....
        /*00f4*/ 	.word	0x000003b0
        /*00f8*/ 	.word	0x000000ff
        /*00fc*/ 	.word	0x00038028
        /*0100*/ 	.short	0x0100
        /*0102*/ 	.byte	0x08
	.zero		1


	//   ....[11]....
        /*0104*/ 	.word	0x000003c0
        /*0108*/ 	.word	0x000000ff
        /*010c*/ 	.word	0x00038108
        /*0110*/ 	.short	0x0100
        /*0112*/ 	.byte	0x08
	.zero		1


	//   ....[12]....
        /*0114*/ 	.word	0x000003d0
        /*0118*/ 	.word	0x000000ff
        /*011c*/ 	.word	0x00038030
        /*0120*/ 	.short	0x0100
        /*0122*/ 	.byte	0x08
	.zero		1


	//   ....[13]....
        /*0124*/ 	.word	0x000003e0
        /*0128*/ 	.word	0x000000ff
        /*012c*/ 	.word	0x00038110
        /*0130*/ 	.short	0x0100
        /*0132*/ 	.byte	0x08
	.zero		1


	//   ....[14]....
        /*0134*/ 	.word	0x000003f0
        /*0138*/ 	.word	0x000000ff
        /*013c*/ 	.word	0x00038038
        /*0140*/ 	.short	0x0100
        /*0142*/ 	.byte	0x08
	.zero		1


	//   ....[15]....
        /*0144*/ 	.word	0x00000400
        /*0148*/ 	.word	0x000000ff
        /*014c*/ 	.word	0x00038118
        /*0150*/ 	.short	0x0100
        /*0152*/ 	.byte	0x08
	.zero		1


	//   ....[16]....
        /*0154*/ 	.word	0x00000410
        /*0158*/ 	.word	0x000000ff
        /*015c*/ 	.word	0x00038040
        /*0160*/ 	.short	0x0100
        /*0162*/ 	.byte	0x08
	.zero		1


	//   ....[17]....
        /*0164*/ 	.word	0x00000420
        /*0168*/ 	.word	0x000000ff
        /*016c*/ 	.word	0x00038120
        /*0170*/ 	.short	0x0100
        /*0172*/ 	.byte	0x08
	.zero		1


	//   ....[18]....
        /*0174*/ 	.word	0x00000430
        /*0178*/ 	.word	0x000000ff
        /*017c*/ 	.word	0x00038048
        /*0180*/ 	.short	0x0100
        /*0182*/ 	.byte	0x08
	.zero		1


	//   ....[19]....
        /*0184*/ 	.word	0x00000440
        /*0188*/ 	.word	0x000000ff
        /*018c*/ 	.word	0x00038128
        /*0190*/ 	.short	0x0100
        /*0192*/ 	.byte	0x08
	.zero		1


	//   ....[20]....
        /*0194*/ 	.word	0x00000450
        /*0198*/ 	.word	0x000000ff
        /*019c*/ 	.word	0x00038050
        /*01a0*/ 	.short	0x0100
        /*01a2*/ 	.byte	0x08
	.zero		1


	//   ....[21]....
        /*01a4*/ 	.word	0x00000460
        /*01a8*/ 	.word	0x000000ff
        /*01ac*/ 	.word	0x00038130
        /*01b0*/ 	.short	0x0100
        /*01b2*/ 	.byte	0x08
	.zero		1


	//   ....[22]....
        /*01b4*/ 	.word	0x00000470
        /*01b8*/ 	.word	0x000000ff
        /*01bc*/ 	.word	0x00038058
        /*01c0*/ 	.short	0x0100
        /*01c2*/ 	.byte	0x08
	.zero		1


	//   ....[23]....
        /*01c4*/ 	.word	0x00000480
        /*01c8*/ 	.word	0x000000ff
        /*01cc*/ 	.word	0x00038138
        /*01d0*/ 	.short	0x0100
        /*01d2*/ 	.byte	0x08
	.zero		1


	//   ....[24]....
        /*01d4*/ 	.word	0x00000490
        /*01d8*/ 	.word	0x000000ff
        /*01dc*/ 	.word	0x00038060
        /*01e0*/ 	.short	0x0100
        /*01e2*/ 	.byte	0x08
	.zero		1


	//   ....[25]....
        /*01e4*/ 	.word	0x000004a0
        /*01e8*/ 	.word	0x000000ff
        /*01ec*/ 	.word	0x00038140
        /*01f0*/ 	.short	0x0100
        /*01f2*/ 	.byte	0x08
	.zero		1


	//   ....[26]....
        /*01f4*/ 	.word	0x000004b0
        /*01f8*/ 	.word	0x000000ff
        /*01fc*/ 	.word	0x00038068
        /*0200*/ 	.short	0x0100
        /*0202*/ 	.byte	0x08
	.zero		1


	//   ....[27]....
        /*0204*/ 	.word	0x000004c0
        /*0208*/ 	.word	0x000000ff
        /*020c*/ 	.word	0x00038148
        /*0210*/ 	.short	0x0100
        /*0212*/ 	.byte	0x08
	.zero		1


	//   ....[28]....
        /*0214*/ 	.word	0x000004d0
        /*0218*/ 	.word	0x000000ff
        /*021c*/ 	.word	0x00038070
        /*0220*/ 	.short	0x0100
        /*0222*/ 	.byte	0x08
	.zero		1


	//   ....[29]....
        /*0224*/ 	.word	0x000004e0
        /*0228*/ 	.word	0x000000ff
        /*022c*/ 	.word	0x00038150
        /*0230*/ 	.short	0x0100
        /*0232*/ 	.byte	0x08
	.zero		1


	//   ....[30]....
        /*0234*/ 	.word	0x000004f0
        /*0238*/ 	.word	0x000000ff
        /*023c*/ 	.word	0x00038078
        /*0240*/ 	.short	0x0100
        /*0242*/ 	.byte	0x08
	.zero		1


	//   ....[31]....
        /*0244*/ 	.word	0x00000500
        /*0248*/ 	.word	0x000000ff
        /*024c*/ 	.word	0x00038158
        /*0250*/ 	.short	0x0100
        /*0252*/ 	.byte	0x08
	.zero		1


	//   ....[32]....
        /*0254*/ 	.word	0x00000510
        /*0258*/ 	.word	0x000000ff
        /*025c*/ 	.word	0x00038080
        /*0260*/ 	.short	0x0100
        /*0262*/ 	.byte	0x08
	.zero		1


	//   ....[33]....
        /*0264*/ 	.word	0x00000520
        /*0268*/ 	.word	0x000000ff
        /*026c*/ 	.word	0x00038160
        /*0270*/ 	.short	0x0100
        /*0272*/ 	.byte	0x08
	.zero		1


	//   ....[34]....
        /*0274*/ 	.word	0x00000530
        /*0278*/ 	.word	0x000000ff
        /*027c*/ 	.word	0x00038088
        /*0280*/ 	.short	0x0100
        /*0282*/ 	.byte	0x08
	.zero		1


	//   ....[35]....
        /*0284*/ 	.word	0x00000540
        /*0288*/ 	.word	0x000000ff
        /*028c*/ 	.word	0x00038168
        /*0290*/ 	.short	0x0100
        /*0292*/ 	.byte	0x08
	.zero		1


	//   ....[36]....
        /*0294*/ 	.word	0x00000550
        /*0298*/ 	.word	0x000000ff
        /*029c*/ 	.word	0x00038090
        /*02a0*/ 	.short	0x0100
        /*02a2*/ 	.byte	0x08
	.zero		1


	//   ....[37]....
        /*02a4*/ 	.word	0x00000560
        /*02a8*/ 	.word	0x000000ff
        /*02ac*/ 	.word	0x00038170
        /*02b0*/ 	.short	0x0100
        /*02b2*/ 	.byte	0x08
	.zero		1


	//   ....[38]....
        /*02b4*/ 	.word	0x00000570
        /*02b8*/ 	.word	0x000000ff
        /*02bc*/ 	.word	0x00038098
        /*02c0*/ 	.short	0x0100
        /*02c2*/ 	.byte	0x08
	.zero		1


	//   ....[39]....
        /*02c4*/ 	.word	0x00000580
        /*02c8*/ 	.word	0x000000ff
        /*02cc*/ 	.word	0x00038178
        /*02d0*/ 	.short	0x0100
        /*02d2*/ 	.byte	0x08
	.zero		1


	//   ....[40]....
        /*02d4*/ 	.word	0x00000590
        /*02d8*/ 	.word	0x000000ff
        /*02dc*/ 	.word	0x000380a0
        /*02e0*/ 	.short	0x0100
        /*02e2*/ 	.byte	0x08
	.zero		1


	//   ....[41]....
        /*02e4*/ 	.word	0x000005a0
        /*02e8*/ 	.word	0x000000ff
        /*02ec*/ 	.word	0x00038180
        /*02f0*/ 	.short	0x0100
        /*02f2*/ 	.byte	0x08
	.zero		1


	//   ....[42]....
        /*02f4*/ 	.word	0x000005b0
        /*02f8*/ 	.word	0x000000ff
        /*02fc*/ 	.word	0x000380a8
        /*0300*/ 	.short	0x0100
        /*0302*/ 	.byte	0x08
	.zero		1


	//   ....[43]....
        /*0304*/ 	.word	0x000005c0
        /*0308*/ 	.word	0x000000ff
        /*030c*/ 	.word	0x00038188
        /*0310*/ 	.short	0x0100
        /*0312*/ 	.byte	0x08
	.zero		1


	//   ....[44]....
        /*0314*/ 	.word	0x000005d0
        /*0318*/ 	.word	0x000000ff
        /*031c*/ 	.word	0x000380b0
        /*0320*/ 	.short	0x0100
        /*0322*/ 	.byte	0x08
	.zero		1


	//   ....[45]....
        /*0324*/ 	.word	0x000005e0
        /*0328*/ 	.word	0x000000ff
        /*032c*/ 	.word	0x00038190
        /*0330*/ 	.short	0x0100
        /*0332*/ 	.byte	0x08
	.zero		1


	//   ....[46]....
        /*0334*/ 	.word	0x000005f0
        /*0338*/ 	.word	0x000000ff
        /*033c*/ 	.word	0x000380b8
        /*0340*/ 	.short	0x0100
        /*0342*/ 	.byte	0x08
	.zero		1


	//   ....[47]....
        /*0344*/ 	.word	0x00000600
        /*0348*/ 	.word	0x000000ff
        /*034c*/ 	.word	0x00038198
        /*0350*/ 	.short	0x0100
        /*0352*/ 	.byte	0x08
	.zero		1


	//   ....[48]....
        /*0354*/ 	.word	0x00000610
        /*0358*/ 	.word	0x000000ff
        /*035c*/ 	.word	0x000380c0
        /*0360*/ 	.short	0x0100
        /*0362*/ 	.byte	0x08
	.zero		1


	//   ....[49]....
        /*0364*/ 	.word	0x00000620
        /*0368*/ 	.word	0x000000ff
        /*036c*/ 	.word	0x000381a0
        /*0370*/ 	.short	0x0100
        /*0372*/ 	.byte	0x08
	.zero		1


	//   ....[50]....
        /*0374*/ 	.word	0x00000630
        /*0378*/ 	.word	0x000000ff
        /*037c*/ 	.word	0x000380c8
        /*0380*/ 	.short	0x0100
        /*0382*/ 	.byte	0x08
	.zero		1


	//   ....[51]....
        /*0384*/ 	.word	0x00000640
        /*0388*/ 	.word	0x000000ff
        /*038c*/ 	.word	0x000381a8
        /*0390*/ 	.short	0x0100
        /*0392*/ 	.byte	0x08
	.zero		1


	//   ....[52]....
        /*0394*/ 	.word	0x00000650
        /*0398*/ 	.word	0x000000ff
        /*039c*/ 	.word	0x000380d0
        /*03a0*/ 	.short	0x0100
        /*03a2*/ 	.byte	0x08
	.zero		1


	//   ....[53]....
        /*03a4*/ 	.word	0x00000660
        /*03a8*/ 	.word	0x000000ff
        /*03ac*/ 	.word	0x000381b0
        /*03b0*/ 	.short	0x0100
        /*03b2*/ 	.byte	0x08
	.zero		1


	//   ....[54]....
        /*03b4*/ 	.word	0x00000670
        /*03b8*/ 	.word	0x000000ff
        /*03bc*/ 	.word	0x000380d8
        /*03c0*/ 	.short	0x0100
        /*03c2*/ 	.byte	0x08
	.zero		1


	//   ....[55]....
        /*03c4*/ 	.word	0x00000680
        /*03c8*/ 	.word	0x000000ff
        /*03cc*/ 	.word	0x000381b8
        /*03d0*/ 	.short	0x0100
        /*03d2*/ 	.byte	0x08
	.zero		1


	//   ....[56]....
        /*03d4*/ 	.word	0x00001430
        /*03d8*/ 	.word	0x0000000b
        /*03dc*/ 	.word	0x00038000
        /*03e0*/ 	.short	0x010a
        /*03e2*/ 	.byte	0x3f
	.zero		1


	//   ....[57]....
        /*03e4*/ 	.word	0x00001700
        /*03e8*/ 	.word	0x0000000b
        /*03ec*/ 	.word	0x00038000
        /*03f0*/ 	.short	0x010a
        /*03f2*/ 	.byte	0x3f
	.zero		1


	//   ....[58]....
        /*03f4*/ 	.word	0x00001860
        /*03f8*/ 	.word	0x0000000b
        /*03fc*/ 	.word	0x00000000
        /*0400*/ 	.short	0x0101
        /*0402*/ 	.byte	0x3f
	.zero		1


	//   ....[59]....
        /*0404*/ 	.word	0x00001b10
        /*0408*/ 	.word	0x00000007
        /*040c*/ 	.word	0x00000000
        /*0410*/ 	.short	0x0101
        /*0412*/ 	.byte	0x3f
	.zero		1


	//   ....[60]....
        /*0414*/ 	.word	0x000049a0
        /*0418*/ 	.word	0x00000008
        /*041c*/ 	.word	0x000380e0
        /*0420*/ 	.short	0x010a
        /*0422*/ 	.byte	0x3f
	.zero		1


	//   ....[61]....
        /*0424*/ 	.word	0x000050b0
        /*0428*/ 	.word	0x00000002
        /*042c*/ 	.word	0x00000000
        /*0430*/ 	.short	0x010a
        /*0432*/ 	.byte	0x3f
	.zero		1


	//   ....[62]....
        /*0434*/ 	.word	0x00005160
        /*0438*/ 	.word	0x00000002
        /*043c*/ 	.word	0x00000000
        /*0440*/ 	.short	0x010a
        /*0442*/ 	.byte	0x3f
	.zero		1


	//   ....[63]....
        /*0444*/ 	.word	0x00005210
        /*0448*/ 	.word	0x00000002
        /*044c*/ 	.word	0x00000000
        /*0450*/ 	.short	0x010a
        /*0452*/ 	.byte	0x3f
	.zero		1


	//   ....[64]....
        /*0454*/ 	.word	0x000052c0
        /*0458*/ 	.word	0x00000002
        /*045c*/ 	.word	0x00000000
        /*0460*/ 	.short	0x010a
        /*0462*/ 	.byte	0x3f
	.zero		1


	//   ....[65]....
        /*0464*/ 	.word	0x00005370
        /*0468*/ 	.word	0x00000002
        /*046c*/ 	.word	0x00000000
        /*0470*/ 	.short	0x010a
        /*0472*/ 	.byte	0x3f
	.zero		1


	//   ....[66]....
        /*0474*/ 	.word	0x00005420
        /*0478*/ 	.word	0x00000002
        /*047c*/ 	.word	0x00000000
        /*0480*/ 	.short	0x010a
        /*0482*/ 	.byte	0x3f
	.zero		1


	//   ....[67]....
        /*0484*/ 	.word	0x000054d0
        /*0488*/ 	.word	0x00000002
        /*048c*/ 	.word	0x00000000
        /*0490*/ 	.short	0x010a
        /*0492*/ 	.byte	0x3f
	.zero		1


	//   ....[68]....
        /*0494*/ 	.word	0x00005580
        /*0498*/ 	.word	0x00000002
        /*049c*/ 	.word	0x00000000
        /*04a0*/ 	.short	0x010a
        /*04a2*/ 	.byte	0x3f
	.zero		1


	//   ....[69]....
        /*04a4*/ 	.word	0x00005630
        /*04a8*/ 	.word	0x00000002
        /*04ac*/ 	.word	0x00000000
        /*04b0*/ 	.short	0x010a
        /*04b2*/ 	.byte	0x3f
	.zero		1


	//   ....[70]....
        /*04b4*/ 	.word	0x000056e0
        /*04b8*/ 	.word	0x00000002
        /*04bc*/ 	.word	0x00000000
        /*04c0*/ 	.short	0x010a
        /*04c2*/ 	.byte	0x3f
	.zero		1


	//   ....[71]....
        /*04c4*/ 	.word	0x00005790
        /*04c8*/ 	.word	0x00000002
        /*04cc*/ 	.word	0x00000000
        /*04d0*/ 	.short	0x010a
        /*04d2*/ 	.byte	0x3f
	.zero		1


	//   ....[72]....
        /*04d4*/ 	.word	0x00005840
        /*04d8*/ 	.word	0x00000002
        /*04dc*/ 	.word	0x00000000
        /*04e0*/ 	.short	0x010a
        /*04e2*/ 	.byte	0x3f
	.zero		1


	//   ....[73]....
        /*04e4*/ 	.word	0x000058f0
        /*04e8*/ 	.word	0x00000002
        /*04ec*/ 	.word	0x00000000
        /*04f0*/ 	.short	0x010a
        /*04f2*/ 	.byte	0x3f
	.zero		1


	//   ....[74]....
        /*04f4*/ 	.word	0x000059a0
        /*04f8*/ 	.word	0x00000002
        /*04fc*/ 	.word	0x00000000
        /*0500*/ 	.short	0x010a
        /*0502*/ 	.byte	0x3f
	.zero		1


	//   ....[75]....
        /*0504*/ 	.word	0x00005a50
        /*0508*/ 	.word	0x00000002
        /*050c*/ 	.word	0x00000000
        /*0510*/ 	.short	0x010a
        /*0512*/ 	.byte	0x3f
	.zero		1


	//   ....[76]....
        /*0514*/ 	.word	0x00005b00
        /*0518*/ 	.word	0x00000002
        /*051c*/ 	.word	0x00000000
        /*0520*/ 	.short	0x010a
        /*0522*/ 	.byte	0x3f
	.zero		1


	//   ....[77]....
        /*0524*/ 	.word	0x00005bb0
        /*0528*/ 	.word	0x00000002
        /*052c*/ 	.word	0x00000000
        /*0530*/ 	.short	0x010a
        /*0532*/ 	.byte	0x3f
	.zero		1


	//   ....[78]....
        /*0534*/ 	.word	0x00005c60
        /*0538*/ 	.word	0x00000002
        /*053c*/ 	.word	0x00000000
        /*0540*/ 	.short	0x010a
        /*0542*/ 	.byte	0x3f
	.zero		1


	//   ....[79]....
        /*0544*/ 	.word	0x00005d10
        /*0548*/ 	.word	0x00000002
        /*054c*/ 	.word	0x00000000
        /*0550*/ 	.short	0x010a
        /*0552*/ 	.byte	0x3f
	.zero		1


	//   ....[80]....
        /*0554*/ 	.word	0x00005dc0
        /*0558*/ 	.word	0x00000002
        /*055c*/ 	.word	0x00000000
        /*0560*/ 	.short	0x010a
        /*0562*/ 	.byte	0x3f
	.zero		1


	//   ....[81]....
        /*0564*/ 	.word	0x00005e70
        /*0568*/ 	.word	0x00000002
        /*056c*/ 	.word	0x00000000
        /*0570*/ 	.short	0x010a
        /*0572*/ 	.byte	0x3f
	.zero		1


	//   ....[82]....
        /*0574*/ 	.word	0x00005f20
        /*0578*/ 	.word	0x00000002
        /*057c*/ 	.word	0x00000000
        /*0580*/ 	.short	0x010a
        /*0582*/ 	.byte	0x3f
	.zero		1


	//   ....[83]....
        /*0584*/ 	.word	0x00005fd0
        /*0588*/ 	.word	0x00000002
        /*058c*/ 	.word	0x00000000
        /*0590*/ 	.short	0x010a
        /*0592*/ 	.byte	0x3f
	.zero		1


	//   ....[84]....
        /*0594*/ 	.word	0x00006080
        /*0598*/ 	.word	0x00000002
        /*059c*/ 	.word	0x00000000
        /*05a0*/ 	.short	0x010a
        /*05a2*/ 	.byte	0x3f
	.zero		1


	//   ....[85]....
        /*05a4*/ 	.word	0x00006130
        /*05a8*/ 	.word	0x00000002
        /*05ac*/ 	.word	0x00000000
        /*05b0*/ 	.short	0x010a
        /*05b2*/ 	.byte	0x3f
	.zero		1


	//   ....[86]....
        /*05b4*/ 	.word	0x000061e0
        /*05b8*/ 	.word	0x00000002
        /*05bc*/ 	.word	0x00000000
        /*05c0*/ 	.short	0x010a
        /*05c2*/ 	.byte	0x3f
	.zero		1


	//   ....[87]....
        /*05c4*/ 	.word	0x00006290
        /*05c8*/ 	.word	0x00000002
        /*05cc*/ 	.word	0x00000000
        /*05d0*/ 	.short	0x010a
        /*05d2*/ 	.byte	0x3f
	.zero		1


	//   ....[88]....
        /*05d4*/ 	.word	0x00006340
        /*05d8*/ 	.word	0x00000003
        /*05dc*/ 	.word	0x00000000
        /*05e0*/ 	.short	0x010a
        /*05e2*/ 	.byte	0x3f
	.zero		1


	//----- nvinfo : EIATTR_NUM_MBARRIERS
	.align		4
.L_26:
        /*05e4*/ 	.byte	0x03, 0x38
        /*05e6*/ 	.short	0x0038


	//----- nvinfo : EIATTR_EXIT_INSTR_OFFSETS
	.align		4
        /*05e8*/ 	.byte	0x04, 0x1c
        /*05ea*/ 	.short	(.L_28 - .L_27)


	//   ....[0]....
.L_27:
        /*05ec*/ 	.word	0x00001250


	//   ....[1]....
        /*05f0*/ 	.word	0x00001cf0


	//   ....[2]....
        /*05f4*/ 	.word	0x00001dd0


	//   ....[3]....
        /*05f8*/ 	.word	0x00001ec0


	//   ....[4]....
        /*05fc*/ 	.word	0x00003bf0


	//   ....[5]....
        /*0600*/ 	.word	0x00003c20


	//   ....[6]....
        /*0604*/ 	.word	0x00004710


	//   ....[7]....
        /*0608*/ 	.word	0x00004740


	//   ....[8]....
        /*060c*/ 	.word	0x00004760


	//   ....[9]....
        /*0610*/ 	.word	0x00004fa0


	//   ....[10]....
        /*0614*/ 	.word	0x00006370


	//----- nvinfo : EIATTR_MAX_THREADS
	.align		4
.L_28:
        /*0618*/ 	.byte	0x04, 0x05
        /*061a*/ 	.short	(.L_30 - .L_29)
.L_29:
        /*061c*/ 	.word	0x00000100
        /*0620*/ 	.word	0x00000001
        /*0624*/ 	.word	0x00000001


	//----- nvinfo : EIATTR_CRS_STACK_SIZE
	.align		4
.L_30:
        /*0628*/ 	.byte	0x04, 0x1e
        /*062a*/ 	.short	(.L_32 - .L_31)
.L_31:
        /*062c*/ 	.word	0x00000000


	//----- nvinfo : EIATTR_CBANK_PARAM_SIZE
	.align		4
.L_32:
        /*0630*/ 	.byte	0x03, 0x19
        /*0632*/ 	.short	0x0470


	//----- nvinfo : EIATTR_PARAM_CBANK
	.align		4
        /*0634*/ 	.byte	0x04, 0x0a
        /*0636*/ 	.short	(.L_34 - .L_33)
	.align		4
.L_33:
        /*0638*/ 	.word	index@(.nv.constant0._ZN7cutlass13device_kernelINS_4conv6kernel13ConvUniversalINS1_16ConvProblemShapeILNS1_8OperatorE2ELi3EEENS1_10collective14CollectiveConvINS1_46MainloopSm90TmaGmmaWarpSpecializedImplicitGemmILS5_2ELi28ELi3EN4cute5tupleIJNSA_1CILi2EEENSC_ILi1EEESE_EEENS1_36KernelImplicitTmaWarpSpecializedSm90ELi1EEENSB_IJNSC_ILi64EEENSB_IJSI_EEENSB_IJNSC_ILi32EEEEEEEEENS_6half_tESN_NSA_8TiledMMAINSA_8MMA_AtomIJNSA_4SM904GMMA25MMA_64x64x16_F32F16F16_SSILNSR_5MajorE1ELST_1ELNSR_7ScaleInE1ELSU_1EEEEEENSA_6LayoutINSB_IJSE_SE_SE_EEENSB_IJNSC_ILi0EEESZ_SZ_EEEEENSB_IJNSA_10UnderscoreES12_S12_EEEEENS7_6detail26Sm90ImplicitGemmTileTraitsINSA_13SM90_TMA_LOADENSA_14ComposedLayoutINSA_7SwizzleILi3ELi4ELi3EEENSA_18smem_ptr_flag_bitsILi16EEENSX_INSB_IJNSB_IJSI_SE_EEENSB_IJNSC_ILi8EEENSC_ILi4EEEEEENSB_IJSE_NSC_ILi28EEEEEEEEENSB_IJNSB_IJSE_SZ_EEENSB_IJSI_NSC_ILi512EEEEEENSB_IJSZ_NSC_ILi2048EEEEEEEEEEEEEvEENS16_INSA_30SM90_TMA_LOAD_IM2COL_MULTICASTES1R_vEEEENS_8epilogue10collective6detail29Sm90TmaWarpSpecializedAdapterINS1X_15DefaultEpilogueISN_NSB_IJlNSB_IJSE_lllEEESZ_EEES22_NS1W_6thread17LinearCombinationISN_Li1EffLNS23_9ScaleType4KindE0ELNS_15FloatRoundStyleE2ESN_EENS_4gemm15EpilogueDefaultEEEEEvvEEEEvNT_6ParamsE)
        /*063c*/ 	.short	0x0210
        /*063e*/ 	.short	0x0470


	//----- nvinfo : EIATTR_SW_WAR
	.align		4
.L_34:
        /*0640*/ 	.byte	0x04, 0x36
        /*0642*/ 	.short	(.L_36 - .L_35)
.L_35:
        /*0644*/ 	.word	0x00000008
.L_36:


//--------------------- .nv.callgraph             --------------------------
	.section	.nv.callgraph,"",@"SHT_CUDA_CALLGRAPH"
	.align	4
	.sectionentsize	8
	.align		4
        /*0000*/ 	.word	0x00000000
	.align		4
        /*0004*/ 	.word	0xffffffff
	.align		4
        /*0008*/ 	.word	0x00000000
	.align		4
        /*000c*/ 	.word	0xfffffffe
	.align		4
        /*0010*/ 	.word	0x00000000
	.align		4
        /*0014*/ 	.word	0xfffffffd
	.align		4
        /*0018*/ 	.word	0x00000000
	.align		4
        /*001c*/ 	.word	0xfffffffc


//--------------------- .nv.constant4             --------------------------
	.section	.nv.constant4,"a",@progbits
	.align	8
	.align		8
.nv.constant4:
        /*0000*/ 	.dword	_ZN39_INTERNAL_66663c75_4_k_cu_eef98d50_28184cuda3std3__45__cpo5beginE
	.align		8
        /*0008*/ 	.dword	_ZN39_INTERNAL_66663c75_4_k_cu_eef98d50_28184cuda3std3__45__cpo3endE
	.align		8
        /*0010*/ 	.dword	_ZN39_INTERNAL_66663c75_4_k_cu_eef98d50_28184cuda3std3__45__cpo6cbeginE
	.align		8
        /*0018*/ 	.dword	_ZN39_INTERNAL_66663c75_4_k_cu_eef98d50_28184cuda3std3__45__cpo4cendE
	.align		8
        /*0020*/ 	.dword	_ZN39_INTERNAL_66663c75_4_k_cu_eef98d50_28184cuda3std3__441_GLOBAL__N__66663c75_4_k_cu_eef98d50_28186ignoreE
	.align		8
        /*0028*/ 	.dword	_ZN39_INTERNAL_66663c75_4_k_cu_eef98d50_28184cuda3std3__419piecewise_constructE
	.align		8
        /*0030*/ 	.dword	_ZN39_INTERNAL_66663c75_4_k_cu_eef98d50_28184cuda3std3__48in_placeE
	.align		8
        /*0038*/ 	.dword	_ZN39_INTERNAL_66663c75_4_k_cu_eef98d50_28184cuda3std6ranges3__45__cpo4swapE
	.align		8
        /*0040*/ 	.dword	_ZN39_INTERNAL_66663c75_4_k_cu_eef98d50_28184cuda3std6ranges3__45__cpo9iter_moveE
	.align		8
        /*0048*/ 	.dword	_ZN39_INTERNAL_66663c75_4_k_cu_eef98d50_28184cute7productE
	.align		8
        /*0050*/ 	.dword	_ZN39_INTERNAL_66663c75_4_k_cu_eef98d50_28184cute1_E


//--------------------- .text._ZN7cutlass13device_kernelINS_4conv6kernel13ConvUniversalINS1_16ConvProblemShapeILNS1_8OperatorE2ELi3EEENS1_10collective14CollectiveConvINS1_46MainloopSm90TmaGmmaWarpSpecializedImplicitGemmILS5_2ELi28ELi3EN4cute5tupleIJNSA_1CILi2EEENSC_ILi1EEESE_EEENS1_36KernelImplicitTmaWarpSpecializedSm90ELi1EEENSB_IJNSC_ILi64EEENSB_IJSI_EEENSB_IJNSC_ILi32EEEEEEEEENS_6half_tESN_NSA_8TiledMMAINSA_8MMA_AtomIJNSA_4SM904GMMA25MMA_64x64x16_F32F16F16_SSILNSR_5MajorE1ELST_1ELNSR_7ScaleInE1ELSU_1EEEEEENSA_6LayoutINSB_IJSE_SE_SE_EEENSB_IJNSC_ILi0EEESZ_SZ_EEEEENSB_IJNSA_10UnderscoreES12_S12_EEEEENS7_6detail26Sm90ImplicitGemmTileTraitsINSA_13SM90_TMA_LOADENSA_14ComposedLayoutINSA_7SwizzleILi3ELi4ELi3EEENSA_18smem_ptr_flag_bitsILi16EEENSX_INSB_IJNSB_IJSI_SE_EEENSB_IJNSC_ILi8EEENSC_ILi4EEEEEENSB_IJSE_NSC_ILi28EEEEEEEEENSB_IJNSB_IJSE_SZ_EEENSB_IJSI_NSC_ILi512EEEEEENSB_IJSZ_NSC_ILi2048EEEEEEEEEEEEEvEENS16_INSA_30SM90_TMA_LOAD_IM2COL_MULTICASTES1R_vEEEENS_8epilogue10collective6detail29Sm90TmaWarpSpecializedAdapterINS1X_15DefaultEpilogueISN_NSB_IJlNSB_IJSE_lllEEESZ_EEES22_NS1W_6thread17LinearCombinationISN_Li1EffLNS23_9ScaleType4KindE0ELNS_15FloatRoundStyleE2ESN_EENS_4gemm15EpilogueDefaultEEEEEvvEEEEvNT_6ParamsE --------------------------
	.section	.text._ZN7cutlass13device_kernelINS_4conv6kernel13ConvUniversalINS1_16ConvProblemShapeILNS1_8OperatorE2ELi3EEENS1_10collective14CollectiveConvINS1_46MainloopSm90TmaGmmaWarpSpecializedImplicitGemmILS5_2ELi28ELi3EN4cute5tupleIJNSA_1CILi2EEENSC_ILi1EEESE_EEENS1_36KernelImplicitTmaWarpSpecializedSm90ELi1EEENSB_IJNSC_ILi64EEENSB_IJSI_EEENSB_IJNSC_ILi32EEEEEEEEENS_6half_tESN_NSA_8TiledMMAINSA_8MMA_AtomIJNSA_4SM904GMMA25MMA_64x64x16_F32F16F16_SSILNSR_5MajorE1ELST_1ELNSR_7ScaleInE1ELSU_1EEEEEENSA_6LayoutINSB_IJSE_SE_SE_EEENSB_IJNSC_ILi0EEESZ_SZ_EEEEENSB_IJNSA_10UnderscoreES12_S12_EEEEENS7_6detail26Sm90ImplicitGemmTileTraitsINSA_13SM90_TMA_LOADENSA_14ComposedLayoutINSA_7SwizzleILi3ELi4ELi3EEENSA_18smem_ptr_flag_bitsILi16EEENSX_INSB_IJNSB_IJSI_SE_EEENSB_IJNSC_ILi8EEENSC_ILi4EEEEEENSB_IJSE_NSC_ILi28EEEEEEEEENSB_IJNSB_IJSE_SZ_EEENSB_IJSI_NSC_ILi512EEEEEENSB_IJSZ_NSC_ILi2048EEEEEEEEEEEEEvEENS16_INSA_30SM90_TMA_LOAD_IM2COL_MULTICASTES1R_vEEEENS_8epilogue10collective6detail29Sm90TmaWarpSpecializedAdapterINS1X_15DefaultEpilogueISN_NSB_IJlNSB_IJSE_lllEEESZ_EEES22_NS1W_6thread17LinearCombinationISN_Li1EffLNS23_9ScaleType4KindE0ELNS_15FloatRoundStyleE2ESN_EENS_4gemm15EpilogueDefaultEEEEEvvEEEEvNT_6ParamsE,"ax",@progbits
	.align	128
.text._ZN7cutlass13device_kernelINS_4conv6kernel13ConvUniversalINS1_16ConvProblemShapeILNS1_8OperatorE2ELi3EEENS1_10collective14CollectiveConvINS1_46MainloopSm90TmaGmmaWarpSpecializedImplicitGemmILS5_2ELi28ELi3EN4cute5tupleIJNSA_1CILi2EEENSC_ILi1EEESE_EEENS1_36KernelImplicitTmaWarpSpecializedSm90ELi1EEENSB_IJNSC_ILi64EEENSB_IJSI_EEENSB_IJNSC_ILi32EEEEEEEEENS_6half_tESN_NSA_8TiledMMAINSA_8MMA_AtomIJNSA_4SM904GMMA25MMA_64x64x16_F32F16F16_SSILNSR_5MajorE1ELST_1ELNSR_7ScaleInE1ELSU_1EEEEEENSA_6LayoutINSB_IJSE_SE_SE_EEENSB_IJNSC_ILi0EEESZ_SZ_EEEEENSB_IJNSA_10UnderscoreES12_S12_EEEEENS7_6detail26Sm90ImplicitGemmTileTraitsINSA_13SM90_TMA_LOADENSA_14ComposedLayoutINSA_7SwizzleILi3ELi4ELi3EEENSA_18smem_ptr_flag_bitsILi16EEENSX_INSB_IJNSB_IJSI_SE_EEENSB_IJNSC_ILi8EEENSC_ILi4EEEEEENSB_IJSE_NSC_ILi28EEEEEEEEENSB_IJNSB_IJSE_SZ_EEENSB_IJSI_NSC_ILi512EEEEEENSB_IJSZ_NSC_ILi2048EEEEEEEEEEEEEvEENS16_INSA_30SM90_TMA_LOAD_IM2COL_MULTICASTES1R_vEEEENS_8epilogue10collective6detail29Sm90TmaWarpSpecializedAdapterINS1X_15DefaultEpilogueISN_NSB_IJlNSB_IJSE_lllEEESZ_EEES22_NS1W_6thread17LinearCombinationISN_Li1EffLNS23_9ScaleType4KindE0ELNS_15FloatRoundStyleE2ESN_EENS_4gemm15EpilogueDefaultEEEEEvvEEEEvNT_6ParamsE:
        .type           _ZN7cutlass13device_kernelINS_4conv6kernel13ConvUniversalINS1_16ConvProblemShapeILNS1_8OperatorE2ELi3EEENS1_10collective14CollectiveConvINS1_46MainloopSm90TmaGmmaWarpSpecializedImplicitGemmILS5_2ELi28ELi3EN4cute5tupleIJNSA_1CILi2EEENSC_ILi1EEESE_EEENS1_36KernelImplicitTmaWarpSpecializedSm90ELi1EEENSB_IJNSC_ILi64EEENSB_IJSI_EEENSB_IJNSC_ILi32EEEEEEEEENS_6half_tESN_NSA_8TiledMMAINSA_8MMA_AtomIJNSA_4SM904GMMA25MMA_64x64x16_F32F16F16_SSILNSR_5MajorE1ELST_1ELNSR_7ScaleInE1ELSU_1EEEEEENSA_6LayoutINSB_IJSE_SE_SE_EEENSB_IJNSC_ILi0EEESZ_SZ_EEEEENSB_IJNSA_10UnderscoreES12_S12_EEEEENS7_6detail26Sm90ImplicitGemmTileTraitsINSA_13SM90_TMA_LOADENSA_14ComposedLayoutINSA_7SwizzleILi3ELi4ELi3EEENSA_18smem_ptr_flag_bitsILi16EEENSX_INSB_IJNSB_IJSI_SE_EEENSB_IJNSC_ILi8EEENSC_ILi4EEEEEENSB_IJSE_NSC_ILi28EEEEEEEEENSB_IJNSB_IJSE_SZ_EEENSB_IJSI_NSC_ILi512EEEEEENSB_IJSZ_NSC_ILi2048EEEEEEEEEEEEEvEENS16_INSA_30SM90_TMA_LOAD_IM2COL_MULTICASTES1R_vEEEENS_8epilogue10collective6detail29Sm90TmaWarpSpecializedAdapterINS1X_15DefaultEpilogueISN_NSB_IJlNSB_IJSE_lllEEESZ_EEES22_NS1W_6thread17LinearCombinationISN_Li1EffLNS23_9ScaleType4KindE0ELNS_15FloatRoundStyleE2ESN_EENS_4gemm15EpilogueDefaultEEEEEvvEEEEvNT_6ParamsE,@function
        .size           _ZN7cutlass13device_kernelINS_4conv6kernel13ConvUniversalINS1_16ConvProblemShapeILNS1_8OperatorE2ELi3EEENS1_10collective14CollectiveConvINS1_46MainloopSm90TmaGmmaWarpSpecializedImplicitGemmILS5_2ELi28ELi3EN4cute5tupleIJNSA_1CILi2EEENSC_ILi1EEESE_EEENS1_36KernelImplicitTmaWarpSpecializedSm90ELi1EEENSB_IJNSC_ILi64EEENSB_IJSI_EEENSB_IJNSC_ILi32EEEEEEEEENS_6half_tESN_NSA_8TiledMMAINSA_8MMA_AtomIJNSA_4SM904GMMA25MMA_64x64x16_F32F16F16_SSILNSR_5MajorE1ELST_1ELNSR_7ScaleInE1ELSU_1EEEEEENSA_6LayoutINSB_IJSE_SE_SE_EEENSB_IJNSC_ILi0EEESZ_SZ_EEEEENSB_IJNSA_10UnderscoreES12_S12_EEEEENS7_6detail26Sm90ImplicitGemmTileTraitsINSA_13SM90_TMA_LOADENSA_14ComposedLayoutINSA_7SwizzleILi3ELi4ELi3EEENSA_18smem_ptr_flag_bitsILi16EEENSX_INSB_IJNSB_IJSI_SE_EEENSB_IJNSC_ILi8EEENSC_ILi4EEEEEENSB_IJSE_NSC_ILi28EEEEEEEEENSB_IJNSB_IJSE_SZ_EEENSB_IJSI_NSC_ILi512EEEEEENSB_IJSZ_NSC_ILi2048EEEEEEEEEEEEEvEENS16_INSA_30SM90_TMA_LOAD_IM2COL_MULTICASTES1R_vEEEENS_8epilogue10collective6detail29Sm90TmaWarpSpecializedAdapterINS1X_15DefaultEpilogueISN_NSB_IJlNSB_IJSE_lllEEESZ_EEES22_NS1W_6thread17LinearCombinationISN_Li1EffLNS23_9ScaleType4KindE0ELNS_15FloatRoundStyleE2ESN_EENS_4gemm15EpilogueDefaultEEEEEvvEEEEvNT_6ParamsE,(.L_x_124 - _ZN7cutlass13device_kernelINS_4conv6kernel13ConvUniversalINS1_16ConvProblemShapeILNS1_8OperatorE2ELi3EEENS1_10collective14CollectiveConvINS1_46MainloopSm90TmaGmmaWarpSpecializedImplicitGemmILS5_2ELi28ELi3EN4cute5tupleIJNSA_1CILi2EEENSC_ILi1EEESE_EEENS1_36KernelImplicitTmaWarpSpecializedSm90ELi1EEENSB_IJNSC_ILi64EEENSB_IJSI_EEENSB_IJNSC_ILi32EEEEEEEEENS_6half_tESN_NSA_8TiledMMAINSA_8MMA_AtomIJNSA_4SM904GMMA25MMA_64x64x16_F32F16F16_SSILNSR_5MajorE1ELST_1ELNSR_7ScaleInE1ELSU_1EEEEEENSA_6LayoutINSB_IJSE_SE_SE_EEENSB_IJNSC_ILi0EEESZ_SZ_EEEEENSB_IJNSA_10UnderscoreES12_S12_EEEEENS7_6detail26Sm90ImplicitGemmTileTraitsINSA_13SM90_TMA_LOADENSA_14ComposedLayoutINSA_7SwizzleILi3ELi4ELi3EEENSA_18smem_ptr_flag_bitsILi16EEENSX_INSB_IJNSB_IJSI_SE_EEENSB_IJNSC_ILi8EEENSC_ILi4EEEEEENSB_IJSE_NSC_ILi28EEEEEEEEENSB_IJNSB_IJSE_SZ_EEENSB_IJSI_NSC_ILi512EEEEEENSB_IJSZ_NSC_ILi2048EEEEEEEEEEEEEvEENS16_INSA_30SM90_TMA_LOAD_IM2COL_MULTICASTES1R_vEEEENS_8epilogue10collective6detail29Sm90TmaWarpSpecializedAdapterINS1X_15DefaultEpilogueISN_NSB_IJlNSB_IJSE_lllEEESZ_EEES22_NS1W_6thread17LinearCombinationISN_Li1EffLNS23_9ScaleType4KindE0ELNS_15FloatRoundStyleE2ESN_EENS_4gemm15EpilogueDefaultEEEEEvvEEEEvNT_6ParamsE)
        .other          _ZN7cutlass13device_kernelINS_4conv6kernel13ConvUniversalINS1_16ConvProblemShapeILNS1_8OperatorE2ELi3EEENS1_10collective14CollectiveConvINS1_46MainloopSm90TmaGmmaWarpSpecializedImplicitGemmILS5_2ELi28ELi3EN4cute5tupleIJNSA_1CILi2EEENSC_ILi1EEESE_EEENS1_36KernelImplicitTmaWarpSpecializedSm90ELi1EEENSB_IJNSC_ILi64EEENSB_IJSI_EEENSB_IJNSC_ILi32EEEEEEEEENS_6half_tESN_NSA_8TiledMMAINSA_8MMA_AtomIJNSA_4SM904GMMA25MMA_64x64x16_F32F16F16_SSILNSR_5MajorE1ELST_1ELNSR_7ScaleInE1ELSU_1EEEEEENSA_6LayoutINSB_IJSE_SE_SE_EEENSB_IJNSC_ILi0EEESZ_SZ_EEEEENSB_IJNSA_10UnderscoreES12_S12_EEEEENS7_6detail26Sm90ImplicitGemmTileTraitsINSA_13SM90_TMA_LOADENSA_14ComposedLayoutINSA_7SwizzleILi3ELi4ELi3EEENSA_18smem_ptr_flag_bitsILi16EEENSX_INSB_IJNSB_IJSI_SE_EEENSB_IJNSC_ILi8EEENSC_ILi4EEEEEENSB_IJSE_NSC_ILi28EEEEEEEEENSB_IJNSB_IJSE_SZ_EEENSB_IJSI_NSC_ILi512EEEEEENSB_IJSZ_NSC_ILi2048EEEEEEEEEEEEEvEENS16_INSA_30SM90_TMA_LOAD_IM2COL_MULTICASTES1R_vEEEENS_8epilogue10collective6detail29Sm90TmaWarpSpecializedAdapterINS1X_15DefaultEpilogueISN_NSB_IJlNSB_IJSE_lllEEESZ_EEES22_NS1W_6thread17LinearCombinationISN_Li1EffLNS23_9ScaleType4KindE0ELNS_15FloatRoundStyleE2ESN_EENS_4gemm15EpilogueDefaultEEEEEvvEEEEvNT_6ParamsE,@"STO_CUDA_ENTRY STV_DEFAULT"
_ZN7cutlass13device_kernelINS_4conv6kernel13ConvUniversalINS1_16ConvProblemShapeILNS1_8OperatorE2ELi3EEENS1_10collective14CollectiveConvINS1_46MainloopSm90TmaGmmaWarpSpecializedImplicitGemmILS5_2ELi28ELi3EN4cute5tupleIJNSA_1CILi2EEENSC_ILi1EEESE_EEENS1_36KernelImplicitTmaWarpSpecializedSm90ELi1EEENSB_IJNSC_ILi64EEENSB_IJSI_EEENSB_IJNSC_ILi32EEEEEEEEENS_6half_tESN_NSA_8TiledMMAINSA_8MMA_AtomIJNSA_4SM904GMMA25MMA_64x64x16_F32F16F16_SSILNSR_5MajorE1ELST_1ELNSR_7ScaleInE1ELSU_1EEEEEENSA_6LayoutINSB_IJSE_SE_SE_EEENSB_IJNSC_ILi0EEESZ_SZ_EEEEENSB_IJNSA_10UnderscoreES12_S12_EEEEENS7_6detail26Sm90ImplicitGemmTileTraitsINSA_13SM90_TMA_LOADENSA_14ComposedLayoutINSA_7SwizzleILi3ELi4ELi3EEENSA_18smem_ptr_flag_bitsILi16EEENSX_INSB_IJNSB_IJSI_SE_EEENSB_IJNSC_ILi8EEENSC_ILi4EEEEEENSB_IJSE_NSC_ILi28EEEEEEEEENSB_IJNSB_IJSE_SZ_EEENSB_IJSI_NSC_ILi512EEEEEENSB_IJSZ_NSC_ILi2048EEEEEEEEEEEEEvEENS16_INSA_30SM90_TMA_LOAD_IM2COL_MULTICASTES1R_vEEEENS_8epilogue10collective6detail29Sm90TmaWarpSpecializedAdapterINS1X_15DefaultEpilogueISN_NSB_IJlNSB_IJSE_lllEEESZ_EEES22_NS1W_6thread17LinearCombinationISN_Li1EffLNS23_9ScaleType4KindE0ELNS_15FloatRoundStyleE2ESN_EENS_4gemm15EpilogueDefaultEEEEEvvEEEEvNT_6ParamsE:
[----:B------:R-:W-:Y:S01]  /*0000*/  LDC R1, c[0x0][0x28] ;  /* 0x00000a00ff017b82 */ /* 0x000fe20000000800 */
[----:B------:R-:W0:Y:S01]  /*0010*/  S2R R8, SR_TID.X ;  /* 0x0000000000087919 */ /* 0x000e220000002100 */
[----:B------:R-:W-:Y:S01]  /*0020*/  ELECT P0, URZ, PT ;  /* 0x00000000003f782f */ /* 0x000fe20003800000 */
[----:B------:R-:W-:Y:S01]  /*0030*/  BSSY B0, `(.L_x_0) ;  /* 0x0000010000007945 */ /* 0x000fe20003800000 */
[----:B------:R-:W1:Y:S01]  /*0040*/  S2R R9, SR_CTAID.X ;  /* 0x0000000000097919 */ /* 0x000e620000002500 */
[--C-:B0-----:R-:W-:Y:S02]  /*0050*/  SHF.R.U32.HI R0, RZ, 0x5, R8.reuse ;  /* 0x00000005ff007819 */ /* 0x101fe40000011608 */
[----:B------:R-:W-:-:S03]  /*0060*/  SHF.R.U32.HI R10, RZ, 0x7, R8 ;  /* 0x00000007ff0a7819 */ /* 0x000fc60000011608 */
[----:B------:R-:W0:Y:S04]  /*0070*/  SHFL.IDX PT, R13, R0, RZ, 0x1f ;  /* 0x00001fff000d7589 */ /* 0x000e2800000e0000 */
[----:B------:R-:W2:Y:S01]  /*0080*/  SHFL.IDX PT, R10, R10, RZ, 0x1f ;  /* 0x00001fff0a0a7589 */ /* 0x000ea200000e0000 */
[----:B0-----:R-:W-:-:S13]  /*0090*/  ISETP.NE.OR P0, PT, R13, RZ, !P0 ;  /* 0x000000ff0d00720c */ /* 0x001fda0004705670 */
[----:B-12---:R-:W-:Y:S05]  /*00a0*/  @P0 BRA `(.L_x_1) ;  /* 0x0000000000200947 */ /* 0x006fea0003800000 */
[----:B------:R-:W-:Y:S02]  /*00b0*/  ULDC.64 UR4, c[0x0][0x198] ;  /* 0x0000660000047ab9 */ /* 0x000fe40000000a00 */
[----:B------:R-:W-:Y:S02]  /*00c0*/  UIADD3 UR6, UP0, UR4, 0xf0, URZ ;  /* 0x000000f004067890 */ /* 0x000fe4000ff1e03f */
[----:B------:R-:W-:Y:S02]  /*00d0*/  UIADD3 UR4, UP1, UR4, 0x1f0, URZ ;  /* 0x000001f004047890 */ /* 0x000fe4000ff3e03f */
[----:B------:R-:W-:Y:S02]  /*00e0*/  UIADD3.X UR7, URZ, UR5, URZ, UP0, !UPT ;  /* 0x000000053f077290 */ /* 0x000fe400087fe43f */
[----:B------:R-:W-:-:S07]  /*00f0*/  UIADD3.X UR5, URZ, UR5, URZ, UP1, !UPT ;  /* 0x000000053f057290 */ /* 0x000fce0008ffe43f */
[----:B------:R0:W-:Y:S02]  /*0100*/  UTMACCTL.PF [UR6] ;  /* 0x00000000060079b9 */ /* 0x0001e40008040000 */
[----:B------:R0:W-:Y:S02]  /*0110*/  UTMACCTL.PF [UR4] ;  /* 0x00000000040079b9 */ /* 0x0001e40008040000 */
[----:B0-----:R-:W-:Y:S01]  /*0120*/  NOP ;  /* 0x0000000000007918 */ /* 0x001fe20000000000 */
.L_x_1:
[----:B------:R-:W-:Y:S05]  /*0130*/  BSYNC B0 ;  /* 0x0000000000007941 */ /* 0x000fea0003800000 */
.L_x_0:
[----:B------:R-:W0:Y:S01]  /*0140*/  SHFL.IDX PT, R0, R0, RZ, 0x1f ;  /* 0x00001fff00007589 */ /* 0x000e2200000e0000 */
[----:B------:R-:W-:Y:S02]  /*0150*/  SHF.R.S32.HI R3, RZ, 0x1f, R8 ;  /* 0x0000001fff037819 */ /* 0x000fe40000011408 */
[----:B------:R-:W-:Y:S01]  /*0160*/  I2FP.F32.U32 R4, R9 ;  /* 0x0000000900047245 */ /* 0x000fe20000201000 */
[----:B------:R-:W1:Y:S01]  /*0170*/  S2R R5, SR_CTAID.Y ;  /* 0x0000000000057919 */ /* 0x000e620000002600 */
[----:B------:R-:W-:-:S04]  /*0180*/  LEA.HI R3, R3, R8, RZ, 0x7 ;  /* 0x0000000803037211 */ /* 0x000fc800078f38ff */
[----:B------:R-:W-:-:S05]  /*0190*/  LOP3.LUT R3, R3, 0xffffff80, RZ, 0xc0, !PT ;  /* 0xffffff8003037812 */ /* 0x000fca00078ec0ff */
[----:B------:R-:W-:-:S05]  /*01a0*/  IMAD.IADD R11, R8, 0x1, -R3 ;  /* 0x00000001080b7824 */ /* 0x000fca00078e0a03 */
[----:B------:R-:W-:-:S04]  /*01b0*/  SHF.R.S32.HI R2, RZ, 0x1f, R11 ;  /* 0x0000001fff027819 */ /* 0x000fc8000001140b */
[----:B------:R-:W-:Y:S02]  /*01c0*/  LEA.HI R2, R2, R11, RZ, 0x3 ;  /* 0x0000000b02027211 */ /* 0x000fe400078f18ff */
[----:B0-----:R-:W-:Y:S02]  /*01d0*/  ISETP.NE.AND P0, PT, R0, RZ, PT ;  /* 0x000000ff0000720c */ /* 0x001fe40003f05270 */
[--C-:B------:R-:W-:Y:S02]  /*01e0*/  SHF.R.S32.HI R3, RZ, 0x3, R2.reuse ;  /* 0x00000003ff037819 */ /* 0x100fe40000011402 */
[----:B------:R-:W-:Y:S02]  /*01f0*/  SHF.R.S32.HI R2, RZ, 0x1f, R2 ;  /* 0x0000001fff027819 */ /* 0x000fe40000011402 */
[----:B------:R-:W-:-:S07]  /*0200*/  SHF.R.S32.HI R7, RZ, 0x1f, R0 ;  /* 0x0000001fff077819 */ /* 0x000fce0000011400 */
[----:B-1----:R-:W-:Y:S05]  /*0210*/  @P0 BRA `(.L_x_2) ;  /* 0x0000000400240947 */ /* 0x002fea0003800000 */
[----:B------:R-:W-:Y:S01]  /*0220*/  ELECT P0, URZ, PT ;  /* 0x00000000003f782f */ /* 0x000fe20003800000 */
[----:B------:R-:W-:-:S12]  /*0230*/  BSSY B0, `(.L_x_2) ;  /* 0x0000047000007945 */ /* 0x000fd80003800000 */
[----:B------:R-:W-:Y:S05]  /*0240*/  @!P0 BRA `(.L_x_3) ;  /* 0x0000000400148947 */ /* 0x000fea0003800000 */
[----:B------:R-:W0:Y:S01]  /*0250*/  S2UR UR8, SR_CgaCtaId ;  /* 0x00000000000879c3 */ /* 0x000e220000008800 */
[----:B------:R-:W-:Y:S01]  /*0260*/  UMOV UR4, 0x400 ;  /* 0x0000040000047882 */ /* 0x000fe20000000000 */
[----:B------:R-:W-:Y:S01]  /*0270*/  UMOV UR5, 0x1 ;  /* 0x0000000100057882 */ /* 0x000fe20000000000 */
[----:B------:R-:W-:Y:S02]  /*0280*/  UMOV UR6, 0x2 ;  /* 0x0000000200067882 */ /* 0x000fe40000000000 */
[----:B------:R-:W-:-:S04]  /*0290*/  UIADD3 UR6, -UR6, 0x100000, URZ ;  /* 0x0010000006067890 */ /* 0x000fc8000fffe13f */
[----:B------:R-:W-:Y:S02]  /*02a0*/  USHF.L.U32 UR7, UR6, 0xb, URZ ;  /* 0x0000000b06077899 */ /* 0x000fe4000800063f */
[----:B------:R-:W-:Y:S02]  /*02b0*/  USHF.L.U32 UR6, UR6, 0x1, URZ ;  /* 0x0000000106067899 */ /* 0x000fe4000800063f */
[----:B0-----:R-:W-:Y:S02]  /*02c0*/  ULEA UR8, UR8, UR4, 0x18 ;  /* 0x0000000408087291 */ /* 0x001fe4000f8ec03f */
[----:B------:R-:W-:-:S04]  /*02d0*/  UIADD3 UR4, -UR5, 0x100000, URZ ;  /* 0x0010000005047890 */ /* 0x000fc8000fffe13f */
[----:B------:R-:W-:Y:S02]  /*02e0*/  USHF.L.U32 UR5, UR4, 0xb, URZ ;  /* 0x0000000b04057899 */ /* 0x000fe4000800063f */
[----:B------:R-:W-:Y:S01]  /*02f0*/  USHF.L.U32 UR4, UR4, 0x1, URZ ;  /* 0x0000000104047899 */ /* 0x000fe2000800063f */
[----:B------:R-:W0:Y:S11]  /*0300*/  FENCE.VIEW.ASYNC.S ;  /* 0x00000000000073c6 */ /* 0x000e360000000000 */
[----:B0-----:R0:W1:Y:S01]  /*0310*/  SYNCS.EXCH.64 URZ, [UR8+0x38000], UR4 ;  /* 0x03800004083f75b2 */ /* 0x0010620008000100 */
[----:B------:R0:W2:Y:S01]  /*0320*/  SYNCS.EXCH.64 URZ, [UR8+0x380e0], UR6 ;  /* 0x0380e006083f75b2 */ /* 0x0000a20008000100 */
[----:B------:R0:W3:Y:S01]  /*0330*/  SYNCS.EXCH.64 URZ, [UR8+0x38008], UR4 ;  /* 0x03800804083f75b2 */ /* 0x0000e20008000100 */
[----:B------:R0:W4:Y:S01]  /*0340*/  SYNCS.EXCH.64 URZ, [UR8+0x380e8], UR6 ;  /* 0x0380e806083f75b2 */ /* 0x0001220008000100 */
[----:B------:R0:W0:Y:S01]  /*0350*/  SYNCS.EXCH.64 URZ, [UR8+0x38010], UR4 ;  /* 0x03801004083f75b2 */ /* 0x0000220008000100 */
        /* <DEDUP_REMOVED lines=51> */
[----:B-1234-:R-:W-:Y:S01]  /*0690*/  NOP ;  /* 0x0000000000007918 */ /* 0x01efe20000000000 */
.L_x_3:
[----:B0-----:R-:W-:Y:S05]  /*06a0*/  BSYNC B0 ;  /* 0x0000000000007941 */ /* 0x001fea0003800000 */
.L_x_2:
[----:B------:R-:W-:Y:S01]  /*06b0*/  ULDC UR4, c[0x0][0x150] ;  /* 0x0000540000047ab9 */ /* 0x000fe20000000800 */
[----:B------:R-:W-:Y:S01]  /*06c0*/  LEA.HI R2, R2, R3, RZ, 0x2 ;  /* 0x0000000302027211 */ /* 0x000fe200078f10ff */
[----:B------:R-:W-:Y:S01]  /*06d0*/  FMUL R4, R4, UR4 ;  /* 0x0000000404047c20 */ /* 0x000fe20008400000 */
[----:B------:R-:W-:Y:S01]  /*06e0*/  LEA.HI R7, R7, R0, RZ, 0x2 ;  /* 0x0000000007077211 */ /* 0x000fe200078f10ff */
[----:B------:R-:W-:Y:S01]  /*06f0*/  ULDC UR4, c[0x0][0x154] ;  /* 0x0000550000047ab9 */ /* 0x000fe20000000800 */
[----:B------:R-:W-:Y:S01]  /*0700*/  LOP3.LUT R2, R2, 0xfffffffc, RZ, 0xc0, !PT ;  /* 0xfffffffc02027812 */ /* 0x000fe200078ec0ff */
[----:B------:R-:W-:Y:S01]  /*0710*/  NOP ;  /* 0x0000000000007918 */ /* 0x000fe20000000000 */
[----:B------:R-:W-:Y:S01]  /*0720*/  LOP3.LUT R7, R7, 0x3ffffffc, RZ, 0xc0, !PT ;  /* 0x3ffffffc07077812 */ /* 0x000fe200078ec0ff */
[----:B------:R-:W0:Y:S01]  /*0730*/  F2I.U32.TRUNC.NTZ R4, R4 ;  /* 0x0000000400047305 */ /* 0x000e22000020f000 */
[----:B------:R-:W-:Y:S01]  /*0740*/  LOP3.LUT P0, RZ, R11, 0x7, RZ, 0xc0, !PT ;  /* 0x000000070bff7812 */ /* 0x000fe2000780c0ff */
[----:B------:R-:W-:Y:S01]  /*0750*/  IMAD.IADD R2, R3, 0x1, -R2 ;  /* 0x0000000103027824 */ /* 0x000fe200078e0a02 */
[----:B------:R-:W-:Y:S01]  /*0760*/  I2FP.F32.U32 R3, R5 ;  /* 0x0000000500037245 */ /* 0x000fe20000201000 */
[----:B------:R-:W-:Y:S01]  /*0770*/  IMAD.IADD R7, R0, 0x1, -R7 ;  /* 0x0000000100077824 */ /* 0x000fe200078e0a07 */
[----:B------:R-:W-:Y:S01]  /*0780*/  ISETP.NE.AND P3, PT, R10, 0x1, PT ;  /* 0x000000010a00780c */ /* 0x000fe20003f65270 */
[----:B------:R-:W-:-:S02]  /*0790*/  NOP ;  /* 0x0000000000007918 */ /* 0x000fc40000000000 */
[----:B------:R-:W-:Y:S02]  /*07a0*/  IMAD R2, R7, 0x4, R2 ;  /* 0x0000000407027824 */ /* 0x000fe400078e0202 */
[----:B------:R-:W-:Y:S01]  /*07b0*/  FMUL R6, R3, UR4 ;  /* 0x0000000403067c20 */ /* 0x000fe20008400000 */
[----:B------:R-:W1:Y:S01]  /*07c0*/  LDC R7, c[0x0][0x140] ;  /* 0x00005000ff077b82 */ /* 0x000e620000000800 */
[----:B------:R-:W-:Y:S01]  /*07d0*/  ULDC UR4, c[0x0][0x144] ;  /* 0x0000510000047ab9 */ /* 0x000fe20000000800 */
[----:B------:R-:W-:Y:S01]  /*07e0*/  LEA.HI R0, R2, R2, RZ, 0x1 ;  /* 0x0000000202007211 */ /* 0x000fe200078f08ff */
[----:B0-----:R-:W-:Y:S02]  /*07f0*/  IMAD.MOV R12, RZ, RZ, -R4 ;  /* 0x000000ffff0c7224 */ /* 0x001fe400078e0a04 */
[----:B------:R-:W0:Y:S01]  /*0800*/  F2I.U32.TRUNC.NTZ R6, R6 ;  /* 0x0000000600067305 */ /* 0x000e22000020f000 */
[----:B------:R-:W-:Y:S01]  /*0810*/  LOP3.LUT R3, R0, 0xfffffffe, RZ, 0xc0, !PT ;  /* 0xfffffffe00037812 */ /* 0x000fe200078ec0ff */
[----:B------:R-:W-:Y:S01]  /*0820*/  IMAD R0, R12, UR4, R9 ;  /* 0x000000040c007c24 */ /* 0x000fe2000f8e0209 */
[----:B------:R-:W-:-:S03]  /*0830*/  ULDC UR4, c[0x0][0x148] ;  /* 0x0000520000047ab9 */ /* 0x000fc60000000800 */
[----:B------:R-:W-:-:S05]  /*0840*/  IMAD.IADD R3, R2, 0x1, -R3 ;  /* 0x0000000102037824 */ /* 0x000fca00078e0a03 */
[----:B------:R-:W-:Y:S01]  /*0850*/  ISETP.NE.AND P4, PT, R3, R0, PT ;  /* 0x000000000300720c */ /* 0x000fe20003f85270 */
[----:B------:R-:W-:Y:S01]  /*0860*/  IMAD.SHL.U32 R3, R2, 0x4, RZ ;  /* 0x0000000402037824 */ /* 0x000fe200078e00ff */
[----:B------:R-:W-:Y:S01]  /*0870*/  SHF.R.S32.HI R0, RZ, 0x1f, R13 ;  /* 0x0000001fff007819 */ /* 0x000fe2000001140d */
[----:B0-----:R-:W-:-:S03]  /*0880*/  IMAD.MOV R12, RZ, RZ, -R6 ;  /* 0x000000ffff0c7224 */ /* 0x001fc600078e0a06 */
[----:B------:R-:W-:Y:S02]  /*0890*/  LEA.HI R0, R0, R13, RZ, 0x2 ;  /* 0x0000000d00007211 */ /* 0x000fe400078f10ff */
[----:B------:R-:W-:Y:S01]  /*08a0*/  LOP3.LUT R4, R2, 0xc, R3, 0x78, !PT ;  /* 0x0000000c02047812 */ /* 0x000fe200078e7803 */
[----:B------:R-:W-:Y:S01]  /*08b0*/  IMAD R3, R12, UR4, R5 ;  /* 0x000000040c037c24 */ /* 0x000fe2000f8e0205 */
[----:B------:R-:W-:Y:S02]  /*08c0*/  LOP3.LUT R0, R0, 0xfffffffc, RZ, 0xc0, !PT ;  /* 0xfffffffc00007812 */ /* 0x000fe400078ec0ff */
[----:B-1----:R-:W-:Y:S01]  /*08d0*/  ISETP.EQ.U32.AND P1, PT, R7, 0x1, PT ;  /* 0x000000010700780c */ /* 0x002fe20003f22070 */
[----:B------:R-:W-:Y:S01]  /*08e0*/  IMAD.MOV.U32 R7, RZ, RZ, 0x1 ;  /* 0x00000001ff077424 */ /* 0x000fe200078e00ff */
[C---:B------:R-:W-:Y:S01]  /*08f0*/  @P4 LEA.HI R2, R4.reuse, R4, RZ, 0x1 ;  /* 0x0000000404024211 */ /* 0x040fe200078f08ff */
[----:B------:R-:W-:Y:S01]  /*0900*/  IMAD.IADD R13, R13, 0x1, -R0 ;  /* 0x000000010d0d7824 */ /* 0x000fe200078e0a00 */
[----:B------:R-:W-:-:S02]  /*0910*/  ISETP.LT.U32.AND P0, PT, R4, 0x2, !P0 ;  /* 0x000000020400780c */ /* 0x000fc40004701070 */
[----:B------:R-:W-:Y:S02]  /*0920*/  @P4 SHF.R.S32.HI R2, RZ, 0x1, R2 ;  /* 0x00000001ff024819 */ /* 0x000fe40000011402 */
[----:B------:R-:W-:Y:S02]  /*0930*/  LOP3.LUT P2, RZ, R10, R13, RZ, 0xfc, !PT ;  /* 0x0000000d0aff7212 */ /* 0x000fe4000784fcff */
[----:B------:R-:W-:Y:S02]  /*0940*/  @P4 ISETP.NE.AND P5, PT, R2, R3, PT ;  /* 0x000000030200420c */ /* 0x000fe40003fa5270 */
[----:B------:R-:W-:Y:S02]  /*0950*/  SEL R6, RZ, 0x1, P2 ;  /* 0x00000001ff067807 */ /* 0x000fe40001000000 */
[----:B------:R-:W-:Y:S02]  /*0960*/  SEL R0, RZ, 0x1, !P0 ;  /* 0x00000001ff007807 */ /* 0x000fe40004000000 */
[----:B------:R-:W-:-:S02]  /*0970*/  @P4 SEL R7, RZ, 0x1, P5 ;  /* 0x00000001ff074807 */ /* 0x000fc40002800000 */
[----:B------:R-:W-:Y:S02]  /*0980*/  SEL R6, R6, 0x2, P3 ;  /* 0x0000000206067807 */ /* 0x000fe40001800000 */
[----:B------:R-:W-:Y:S01]  /*0990*/  LOP3.LUT R7, R7, R0, RZ, 0xc0, !PT ;  /* 0x0000000007077212 */ /* 0x000fe200078ec0ff */
[----:B------:R-:W-:Y:S06]  /*09a0*/  @!P1 BRA `(.L_x_4) ;  /* 0x0000000000089947 */ /* 0x000fec0003800000 */
[----:B------:R-:W-:Y:S01]  /*09b0*/  UCGABAR_ARV ;  /* 0x00000000000079c7 */ /* 0x000fe20008000000 */
[----:B------:R-:W-:Y:S05]  /*09c0*/  BRA `(.L_x_5) ;  /* 0x0000000000047947 */ /* 0x000fea0003800000 */
.L_x_4:
[----:B------:R-:W-:Y:S01]  /*09d0*/  NOP ;  /* 0x0000000000007918 */ /* 0x000fe20000000000 */
.L_x_5:
[----:B------:R-:W-:Y:S01]  /*09e0*/  ULDC.64 UR4, c[0x0][0x618] ;  /* 0x0001860000047ab9 */ /* 0x000fe20000000a00 */
[----:B------:R-:W-:Y:S01]  /*09f0*/  ULDC.64 UR12, c[0x0][0x208] ;  /* 0x00008200000c7ab9 */ /* 0x000fe20000000a00 */
[----:B------:R-:W-:-:S04]  /*0a00*/  ISETP.NE.U32.AND P0, PT, RZ, UR4, PT ;  /* 0x00000004ff007c0c */ /* 0x000fc8000bf05070 */
[----:B------:R-:W-:-:S13]  /*0a10*/  ISETP.NE.AND.EX P0, PT, RZ, UR5, PT, P0 ;  /* 0x00000005ff007c0c */ /* 0x000fda000bf05300 */
[----:B------:R-:W-:Y:S05]  /*0a20*/  @!P0 BRA `(.L_x_6) ;  /* 0x00000000001c8947 */ /* 0x000fea0003800000 */
[----:B------:R-:W0:Y:S02]  /*0a30*/  LDC.64 R2, c[0x0][0x618] ;  /* 0x00018600ff027b82 */ /* 0x000e240000000a00 */
[----:B0-----:R-:W2:Y:S02]  /*0a40*/  LDG.E.64 R2, desc[UR12][R2.64] ;  /* 0x0000000c02027981 */ /* 0x001ea4000c1e1b00 */
[----:B--2---:R-:W-:-:S04]  /*0a50*/  ISETP.NE.U32.AND P0, PT, R2, RZ, PT ;  /* 0x000000ff0200720c */ /* 0x004fc80003f05070 */
[----:B------:R-:W-:-:S13]  /*0a60*/  ISETP.NE.AND.EX P0, PT, R3, RZ, PT, P0 ;  /* 0x000000ff0300720c */ /* 0x000fda0003f05300 */
[----:B------:R-:W-:Y:S05]  /*0a70*/  @!P0 BRA `(.L_x_6) ;  /* 0x0000000000088947 */ /* 0x000fea0003800000 */
[----:B------:R0:W5:Y:S01]  /*0a80*/  LD.E R0, desc[UR12][R2.64] ;  /* 0x0000000c02007980 */ /* 0x000162000c101900 */
[----:B------:R-:W-:Y:S05]  /*0a90*/  BRA `(.L_x_7) ;  /* 0x0000000000207947 */ /* 0x000fea0003800000 */
.L_x_6:
[----:B------:R-:W-:Y:S02]  /*0aa0*/  ULDC.64 UR4, c[0x0][0x608] ;  /* 0x0001820000047ab9 */ /* 0x000fe40000000a00 */
[----:B------:R-:W-:-:S04]  /*0ab0*/  ISETP.NE.U32.AND P0, PT, RZ, UR4, PT ;  /* 0x00000004ff007c0c */ /* 0x000fc8000bf05070 */
[----:B------:R-:W-:-:S13]  /*0ac0*/  ISETP.NE.AND.EX P0, PT, RZ, UR5, PT, P0 ;  /* 0x00000005ff007c0c */ /* 0x000fda000bf05300 */
[----:B------:R-:W-:Y:S05]  /*0ad0*/  @!P0 BRA `(.L_x_8) ;  /* 0x00000000000c8947 */ /* 0x000fea0003800000 */
[----:B------:R-:W0:Y:S02]  /*0ae0*/  LDC.64 R2, c[0x0][0x608] ;  /* 0x00018200ff027b82 */ /* 0x000e240000000a00 */
[----:B0-----:R1:W5:Y:S01]  /*0af0*/  LDG.E R0, desc[UR12][R2.64] ;  /* 0x0000000c02007981 */ /* 0x001362000c1e1900 */
[----:B------:R-:W-:Y:S05]  /*0b00*/  BRA `(.L_x_7) ;  /* 0x0000000000047947 */ /* 0x000fea0003800000 */
.L_x_8:
[----:B------:R-:W2:Y:S02]  /*0b10*/  LDC R0, c[0x0][0x600] ;  /* 0x00018000ff007b82 */ /* 0x000ea40000000800 */
.L_x_7:
[----:B------:R-:W-:Y:S02]  /*0b20*/  ULDC.64 UR4, c[0x0][0x620] ;  /* 0x0001880000047ab9 */ /* 0x000fe40000000a00 */
[----:B------:R-:W-:-:S04]  /*0b30*/  ISETP.NE.U32.AND P0, PT, RZ, UR4, PT ;  /* 0x00000004ff007c0c */ /* 0x000fc8000bf05070 */
[----:B------:R-:W-:-:S13]  /*0b40*/  ISETP.NE.AND.EX P0, PT, RZ, UR5, PT, P0 ;  /* 0x00000005ff007c0c */ /* 0x000fda000bf05300 */
[----:B------:R-:W-:Y:S05]  /*0b50*/  @!P0 BRA `(.L_x_9) ;  /* 0x00000000001c8947 */ /* 0x000fea0003800000 */
[----:B01----:R-:W0:Y:S02]  /*0b60*/  LDC.64 R2, c[0x0][0x620] ;  /* 0x00018800ff027b82 */ /* 0x003e240000000a00 */
[----:B0-----:R-:W3:Y:S02]  /*0b70*/  LDG.E.64 R2, desc[UR12][R2.64] ;  /* 0x0000000c02027981 */ /* 0x001ee4000c1e1b00 */
[----:B---3--:R-:W-:-:S04]  /*0b80*/  ISETP.NE.U32.AND P0, PT, R2, RZ, PT ;  /* 0x000000ff0200720c */ /* 0x008fc80003f05070 */
[----:B------:R-:W-:-:S13]  /*0b90*/  ISETP.NE.AND.EX P0, PT, R3, RZ, PT, P0 ;  /* 0x000000ff0300720c */ /* 0x000fda0003f05300 */
[----:B------:R-:W-:Y:S05]  /*0ba0*/  @!P0 BRA `(.L_x_9) ;  /* 0x0000000000088947 */ /* 0x000fea0003800000 */
[----:B------:R0:W5:Y:S01]  /*0bb0*/  LD.E R2, desc[UR12][R2.64] ;  /* 0x0000000c02027980 */ /* 0x000162000c101900 */
[----:B------:R-:W-:Y:S05]  /*0bc0*/  BRA `(.L_x_10) ;  /* 0x0000000000207947 */ /* 0x000fea0003800000 */
.L_x_9:
[----:B------:R-:W-:Y:S02]  /*0bd0*/  ULDC.64 UR4, c[0x0][0x610] ;  /* 0x0001840000047ab9 */ /* 0x000fe40000000a00 */
[----:B------:R-:W-:-:S04]  /*0be0*/  ISETP.NE.U32.AND P0, PT, RZ, UR4, PT ;  /* 0x00000004ff007c0c */ /* 0x000fc8000bf05070 */
[----:B------:R-:W-:-:S13]  /*0bf0*/  ISETP.NE.AND.EX P0, PT, RZ, UR5, PT, P0 ;  /* 0x00000005ff007c0c */ /* 0x000fda000bf05300 */
[----:B------:R-:W-:Y:S05]  /*0c00*/  @!P0 BRA `(.L_x_11) ;  /* 0x00000000000c8947 */ /* 0x000fea0003800000 */
[----:B01----:R-:W0:Y:S02]  /*0c10*/  LDC.64 R2, c[0x0][0x610] ;  /* 0x00018400ff027b82 */ /* 0x003e240000000a00 */
[----:B0-----:R1:W5:Y:S01]  /*0c20*/  LDG.E R2, desc[UR12][R2.64] ;  /* 0x0000000c02027981 */ /* 0x001362000c1e1900 */
[----:B------:R-:W-:Y:S05]  /*0c30*/  BRA `(.L_x_10) ;  /* 0x0000000000047947 */ /* 0x000fea0003800000 */
.L_x_11:
[----:B01----:R-:W3:Y:S02]  /*0c40*/  LDC R2, c[0x0][0x604] ;  /* 0x00018100ff027b82 */ /* 0x003ee40000000800 */
.L_x_10:
[----:B01----:R-:W0:Y:S01]  /*0c50*/  LDC R3, c[0x0][0x4d8] ;  /* 0x00013600ff037b82 */ /* 0x003e220000000800 */
[----:B------:R-:W-:-:S07]  /*0c60*/  IABS R21, R5 ;  /* 0x0000000500157213 */ /* 0x000fce0000000000 */
[----:B------:R-:W1:Y:S01]  /*0c70*/  LDC R22, c[0x0][0x4e0] ;  /* 0x00013800ff167b82 */ /* 0x000e620000000800 */
[----:B0-----:R-:W-:-:S05]  /*0c80*/  VIADD R3, R3, 0x3f ;  /* 0x0000003f03037836 */ /* 0x001fca0000000000 */
[----:B------:R-:W-:-:S04]  /*0c90*/  SHF.R.S32.HI R12, RZ, 0x1f, R3 ;  /* 0x0000001fff0c7819 */ /* 0x000fc80000011403 */
[----:B------:R-:W-:-:S04]  /*0ca0*/  LEA.HI R12, R12, R3, RZ, 0x6 ;  /* 0x000000030c0c7211 */ /* 0x000fc800078f30ff */
[----:B------:R-:W-:Y:S02]  /*0cb0*/  SHF.R.S32.HI R16, RZ, 0x6, R12 ;  /* 0x00000006ff107819 */ /* 0x000fe4000001140c */
[----:B------:R-:W0:Y:S02]  /*0cc0*/  LDC R12, c[0x0][0x4dc] ;  /* 0x00013700ff0c7b82 */ /* 0x000e240000000800 */
[----:B------:R-:W-:-:S04]  /*0cd0*/  IABS R19, R16 ;  /* 0x0000001000137213 */ /* 0x000fc80000000000 */
[----:B------:R-:W4:Y:S08]  /*0ce0*/  I2F.RP R3, R19 ;  /* 0x0000001300037306 */ /* 0x000f300000209400 */
[----:B----4-:R-:W4:Y:S01]  /*0cf0*/  MUFU.RCP R3, R3 ;  /* 0x0000000300037308 */ /* 0x010f220000001000 */
[----:B0-----:R-:W-:Y:S01]  /*0d00*/  IABS R20, R12 ;  /* 0x0000000c00147213 */ /* 0x001fe20000000000 */
[----:B----4-:R-:W-:-:S06]  /*0d10*/  VIADD R14, R3, 0xffffffe ;  /* 0x0ffffffe030e7836 */ /* 0x010fcc0000000000 */
[----:B------:R0:W4:Y:S02]  /*0d20*/  F2I.FTZ.U32.TRUNC.NTZ R15, R14 ;  /* 0x0000000e000f7305 */ /* 0x000124000021f000 */
[----:B0-----:R-:W-:Y:S02]  /*0d30*/  IMAD.MOV.U32 R14, RZ, RZ, RZ ;  /* 0x000000ffff0e7224 */ /* 0x001fe400078e00ff */
[----:B----4-:R-:W-:-:S04]  /*0d40*/  IMAD.MOV R18, RZ, RZ, -R15 ;  /* 0x000000ffff127224 */ /* 0x010fc800078e0a0f */
[----:B------:R-:W-:Y:S01]  /*0d50*/  IMAD R17, R18, R19, RZ ;  /* 0x0000001312117224 */ /* 0x000fe200078e02ff */
[----:B------:R-:W-:-:S03]  /*0d60*/  IABS R18, R16 ;  /* 0x0000001000127213 */ /* 0x000fc60000000000 */
[----:B------:R-:W-:Y:S02]  /*0d70*/  IMAD.HI.U32 R15, R15, R17, R14 ;  /* 0x000000110f0f7227 */ /* 0x000fe400078e000e */
[----:B------:R-:W0:Y:S02]  /*0d80*/  I2F.RP R17, R20 ;  /* 0x0000001400117306 */ /* 0x000e240000209400 */
[----:B------:R-:W-:Y:S02]  /*0d90*/  IMAD.MOV.U32 R14, RZ, RZ, R21 ;  /* 0x000000ffff0e7224 */ /* 0x000fe400078e0015 */
[----:B------:R-:W-:Y:S02]  /*0da0*/  IMAD.MOV R18, RZ, RZ, -R18 ;  /* 0x000000ffff127224 */ /* 0x000fe400078e0a12 */
[----:B------:R-:W-:-:S04]  /*0db0*/  IMAD.HI.U32 R3, R15, R14, RZ ;  /* 0x0000000e0f037227 */ /* 0x000fc800078e00ff */
[----:B------:R-:W-:-:S05]  /*0dc0*/  IMAD R14, R3, R18, R14 ;  /* 0x00000012030e7224 */ /* 0x000fca00078e020e */
[----:B------:R-:W-:Y:S01]  /*0dd0*/  ISETP.GT.U32.AND P2, PT, R19, R14, PT ;  /* 0x0000000e1300720c */ /* 0x000fe20003f44070 */
[----:B0-----:R-:W0:-:S12]  /*0de0*/  MUFU.RCP R17, R17 ;  /* 0x0000001100117308 */ /* 0x001e180000001000 */
[----:B------:R-:W-:Y:S02]  /*0df0*/  @!P2 IMAD.IADD R14, R14, 0x1, -R19 ;  /* 0x000000010e0ea824 */ /* 0x000fe400078e0a13 */
[----:B------:R-:W-:Y:S01]  /*0e00*/  @!P2 VIADD R3, R3, 0x1 ;  /* 0x000000010303a836 */ /* 0x000fe20000000000 */
[----:B------:R-:W-:Y:S01]  /*0e10*/  ISETP.NE.AND P2, PT, R16, RZ, PT ;  /* 0x000000ff1000720c */ /* 0x000fe20003f45270 */
[----:B0-----:R-:W-:Y:S01]  /*0e20*/  VIADD R15, R17, 0xffffffe ;  /* 0x0ffffffe110f7836 */ /* 0x001fe20000000000 */
[----:B------:R-:W-:Y:S02]  /*0e30*/  ISETP.GE.U32.AND P0, PT, R14, R19, PT ;  /* 0x000000130e00720c */ /* 0x000fe40003f06070 */
[----:B------:R-:W-:Y:S02]  /*0e40*/  LOP3.LUT R14, R5, R16, RZ, 0x3c, !PT ;  /* 0x00000010050e7212 */ /* 0x000fe400078e3cff */
[----:B-1----:R-:W-:Y:S01]  /*0e50*/  IABS R19, R22 ;  /* 0x0000001600137213 */ /* 0x002fe20000000000 */
[----:B------:R-:W0:Y:S01]  /*0e60*/  F2I.FTZ.U32.TRUNC.NTZ R15, R15 ;  /* 0x0000000f000f7305 */ /* 0x000e22000021f000 */
[----:B------:R-:W-:Y:S01]  /*0e70*/  ISETP.GE.AND P3, PT, R14, RZ, PT ;  /* 0x000000ff0e00720c */ /* 0x000fe20003f66270 */
[----:B------:R-:W-:-:S06]  /*0e80*/  IMAD.MOV.U32 R14, RZ, RZ, RZ ;  /* 0x000000ffff0e7224 */ /* 0x000fcc00078e00ff */
[----:B------:R-:W-:-:S04]  /*0e90*/  @P0 VIADD R3, R3, 0x1 ;  /* 0x0000000103030836 */ /* 0x000fc80000000000 */
[----:B------:R-:W-:Y:S02]  /*0ea0*/  IMAD.MOV.U32 R21, RZ, RZ, R3 ;  /* 0x000000ffff157224 */ /* 0x000fe400078e0003 */
[----:B0-----:R-:W-:Y:S02]  /*0eb0*/  IMAD.MOV R3, RZ, RZ, -R15 ;  /* 0x000000ffff037224 */ /* 0x001fe400078e0a0f */
[----:B------:R-:W-:Y:S01]  /*0ec0*/  @!P3 IMAD.MOV R21, RZ, RZ, -R21 ;  /* 0x000000ffff15b224 */ /* 0x000fe200078e0a15 */
[----:B------:R-:W-:Y:S01]  /*0ed0*/  @!P2 LOP3.LUT R21, RZ, R16, RZ, 0x33, !PT ;  /* 0x00000010ff15a212 */ /* 0x000fe200078e33ff */
[----:B------:R-:W-:-:S03]  /*0ee0*/  IMAD R3, R3, R20, RZ ;  /* 0x0000001403037224 */ /* 0x000fc600078e02ff */
[----:B------:R-:W-:Y:S01]  /*0ef0*/  IABS R17, R21 ;  /* 0x0000001500117213 */ /* 0x000fe20000000000 */
[----:B------:R-:W-:-:S04]  /*0f00*/  IMAD.HI.U32 R14, R15, R3, R14 ;  /* 0x000000030f0e7227 */ /* 0x000fc800078e000e */
[----:B------:R-:W-:Y:S02]  /*0f10*/  IMAD.MOV.U32 R3, RZ, RZ, R17 ;  /* 0x000000ffff037224 */ /* 0x000fe400078e0011 */
[----:B------:R-:W0:Y:S02]  /*0f20*/  I2F.RP R17, R19 ;  /* 0x0000001300117306 */ /* 0x000e240000209400 */
[----:B------:R-:W-:-:S04]  /*0f30*/  IMAD.HI.U32 R14, R14, R3, RZ ;  /* 0x000000030e0e7227 */ /* 0x000fc800078e00ff */
[----:B------:R-:W-:-:S04]  /*0f40*/  IMAD.MOV R15, RZ, RZ, -R14 ;  /* 0x000000ffff0f7224 */ /* 0x000fc800078e0a0e */
[C---:B------:R-:W-:Y:S01]  /*0f50*/  IMAD R3, R20.reuse, R15, R3 ;  /* 0x0000000f14037224 */ /* 0x040fe200078e0203 */
[----:B0-----:R-:W0:Y:S04]  /*0f60*/  MUFU.RCP R17, R17 ;  /* 0x0000001100117308 */ /* 0x001e280000001000 */
[----:B------:R-:W-:-:S13]  /*0f70*/  ISETP.GT.U32.AND P2, PT, R20, R3, PT ;  /* 0x000000031400720c */ /* 0x000fda0003f44070 */
[----:B------:R-:W-:Y:S02]  /*0f80*/  @!P2 IMAD.IADD R3, R3, 0x1, -R20 ;  /* 0x000000010303a824 */ /* 0x000fe400078e0a14 */
[----:B------:R-:W-:Y:S01]  /*0f90*/  @!P2 VIADD R14, R14, 0x1 ;  /* 0x000000010e0ea836 */ /* 0x000fe20000000000 */
[----:B------:R-:W-:Y:S01]  /*0fa0*/  ISETP.NE.AND P2, PT, R12, RZ, PT ;  /* 0x000000ff0c00720c */ /* 0x000fe20003f45270 */
[----:B0-----:R-:W-:Y:S01]  /*0fb0*/  VIADD R15, R17, 0xffffffe ;  /* 0x0ffffffe110f7836 */ /* 0x001fe20000000000 */
[----:B------:R-:W-:Y:S02]  /*0fc0*/  ISETP.GE.U32.AND P0, PT, R3, R20, PT ;  /* 0x000000140300720c */ /* 0x000fe40003f06070 */
[----:B------:R-:W-:-:S03]  /*0fd0*/  LOP3.LUT R3, R21, R12, RZ, 0x3c, !PT ;  /* 0x0000000c15037212 */ /* 0x000fc600078e3cff */
[----:B------:R-:W0:Y:S01]  /*0fe0*/  F2I.FTZ.U32.TRUNC.NTZ R15, R15 ;  /* 0x0000000f000f7305 */ /* 0x000e22000021f000 */
[----:B------:R-:W-:-:S07]  /*0ff0*/  ISETP.GE.AND P3, PT, R3, RZ, PT ;  /* 0x000000ff0300720c */ /* 0x000fce0003f66270 */
[----:B------:R-:W-:-:S04]  /*1000*/  @P0 VIADD R14, R14, 0x1 ;  /* 0x000000010e0e0836 */ /* 0x000fc80000000000 */
[----:B------:R-:W-:Y:S02]  /*1010*/  IMAD.MOV.U32 R23, RZ, RZ, R14 ;  /* 0x000000ffff177224 */ /* 0x000fe400078e000e */
[----:B0-----:R-:W-:Y:S02]  /*1020*/  IMAD.MOV R14, RZ, RZ, -R15 ;  /* 0x000000ffff0e7224 */ /* 0x001fe400078e0a0f */
[----:B------:R-:W-:Y:S01]  /*1030*/  @!P3 IMAD.MOV R23, RZ, RZ, -R23 ;  /* 0x000000ffff17b224 */ /* 0x000fe200078e0a17 */
[----:B------:R-:W-:Y:S01]  /*1040*/  @!P2 LOP3.LUT R23, RZ, R12, RZ, 0x33, !PT ;  /* 0x0000000cff17a212 */ /* 0x000fe200078e33ff */
[----:B------:R-:W-:Y:S02]  /*1050*/  IMAD R3, R14, R19, RZ ;  /* 0x000000130e037224 */ /* 0x000fe400078e02ff */
[----:B------:R-:W-:Y:S01]  /*1060*/  IMAD.MOV.U32 R14, RZ, RZ, RZ ;  /* 0x000000ffff0e7224 */ /* 0x000fe200078e00ff */
[----:B------:R-:W-:-:S03]  /*1070*/  IABS R17, R23 ;  /* 0x0000001700117213 */ /* 0x000fc60000000000 */
[----:B------:R-:W-:-:S04]  /*1080*/  IMAD.HI.U32 R14, R15, R3, R14 ;  /* 0x000000030f0e7227 */ /* 0x000fc800078e000e */
[----:B------:R-:W-:-:S04]  /*1090*/  IMAD.MOV.U32 R15, RZ, RZ, R17 ;  /* 0x000000ffff0f7224 */ /* 0x000fc800078e0011 */
[----:B------:R-:W-:-:S04]  /*10a0*/  IMAD.HI.U32 R3, R14, R15, RZ ;  /* 0x0000000f0e037227 */ /* 0x000fc800078e00ff */
[----:B------:R-:W-:-:S04]  /*10b0*/  IMAD.MOV R14, RZ, RZ, -R3 ;  /* 0x000000ffff0e7224 */ /* 0x000fc800078e0a03 */
[----:B------:R-:W-:Y:S02]  /*10c0*/  IMAD R14, R19, R14, R15 ;  /* 0x0000000e130e7224 */ /* 0x000fe400078e020f */
[----:B------:R-:W-:-:S03]  /*10d0*/  IMAD.MOV R15, RZ, RZ, -R23 ;  /* 0x000000ffff0f7224 */ /* 0x000fc600078e0a17 */
[----:B------:R-:W-:-:S13]  /*10e0*/  ISETP.GT.U32.AND P2, PT, R19, R14, PT ;  /* 0x0000000e1300720c */ /* 0x000fda0003f44070 */
[----:B------:R-:W-:Y:S02]  /*10f0*/  @!P2 IMAD.IADD R14, R14, 0x1, -R19 ;  /* 0x000000010e0ea824 */ /* 0x000fe400078e0a13 */
[----:B------:R-:W-:Y:S01]  /*1100*/  @!P2 VIADD R3, R3, 0x1 ;  /* 0x000000010303a836 */ /* 0x000fe20000000000 */
[----:B------:R-:W-:Y:S02]  /*1110*/  ISETP.NE.AND P2, PT, R22, RZ, PT ;  /* 0x000000ff1600720c */ /* 0x000fe40003f45270 */
[----:B------:R-:W-:Y:S02]  /*1120*/  ISETP.GE.U32.AND P0, PT, R14, R19, PT ;  /* 0x000000130e00720c */ /* 0x000fe40003f06070 */
[----:B------:R-:W-:-:S04]  /*1130*/  LOP3.LUT R14, R23, R22, RZ, 0x3c, !PT ;  /* 0x00000016170e7212 */ /* 0x000fc800078e3cff */
[----:B------:R-:W-:Y:S01]  /*1140*/  ISETP.GE.AND P3, PT, R14, RZ, PT ;  /* 0x000000ff0e00720c */ /* 0x000fe20003f66270 */
[----:B------:R-:W-:-:S04]  /*1150*/  IMAD.MOV R14, RZ, RZ, -R21 ;  /* 0x000000ffff0e7224 */ /* 0x000fc800078e0a15 */
[----:B------:R-:W-:Y:S02]  /*1160*/  IMAD R16, R16, R14, R5 ;  /* 0x0000000e10107224 */ /* 0x000fe400078e0205 */
[----:B------:R-:W-:Y:S02]  /*1170*/  @P0 VIADD R3, R3, 0x1 ;  /* 0x0000000103030836 */ /* 0x000fe40000000000 */
[----:B------:R-:W-:-:S04]  /*1180*/  IMAD R5, R12, R15, R21 ;  /* 0x0000000f0c057224 */ /* 0x000fc800078e0215 */
[----:B------:R-:W-:Y:S01]  /*1190*/  @!P3 IMAD.MOV R3, RZ, RZ, -R3 ;  /* 0x000000ffff03b224 */ /* 0x000fe200078e0a03 */
[----:B------:R-:W-:-:S05]  /*11a0*/  @!P2 LOP3.LUT R3, RZ, R22, RZ, 0x33, !PT ;  /* 0x00000016ff03a212 */ /* 0x000fca00078e33ff */
[----:B------:R-:W-:-:S04]  /*11b0*/  IMAD.MOV R17, RZ, RZ, -R3 ;  /* 0x000000ffff117224 */ /* 0x000fc800078e0a03 */
[----:B------:R-:W-:Y:S01]  /*11c0*/  IMAD R22, R22, R17, R23 ;  /* 0x0000001116167224 */ /* 0x000fe200078e0217 */
[----:B------:R-:W-:Y:S06]  /*11d0*/  @!P1 BRA `(.L_x_12) ;  /* 0x00000000000c9947 */ /* 0x000fec0003800000 */
[----:B------:R-:W-:Y:S01]  /*11e0*/  UCGABAR_WAIT ;  /* 0x0000000000007dc7 */ /* 0x000fe20008000000 */
[----:B------:R-:W-:Y:S01]  /*11f0*/  CCTL.IVALL ;  /* 0x00000000ff00798f */ /* 0x000fe20002000000 */
[----:B------:R-:W-:Y:S05]  /*1200*/  BRA `(.L_x_13) ;  /* 0x0000000000047947 */ /* 0x000fea0003800000 */
.L_x_12:
[----:B------:R-:W-:Y:S06]  /*1210*/  BAR.SYNC.DEFER_BLOCKING 0x0 ;  /* 0x0000000000007b1d */ /* 0x000fec0000010000 */
.L_x_13:
[----:B------:R-:W-:-:S13]  /*1220*/  ISETP.NE.AND P0, PT, R10, RZ, PT ;  /* 0x000000ff0a00720c */ /* 0x000fda0003f05270 */
[----:B------:R-:W-:Y:S05]  /*1230*/  @!P0 BRA `(.L_x_14) ;  /* 0x0000003400448947 */ /* 0x000fea0003800000 */
[----:B------:R-:W-:-:S13]  /*1240*/  ISETP.NE.AND P0, PT, R10, 0x1, PT ;  /* 0x000000010a00780c */ /* 0x000fda0003f05270 */
[----:B------:R-:W-:Y:S05]  /*1250*/  @P0 EXIT ;  /* 0x000000000000094d */ /* 0x000fea0003800000 */
[----:B------:R-:W0:Y:S01]  /*1260*/  LDC R9, c[0x0][0x294] ;  /* 0x0000a500ff097b82 */ /* 0x000e220000000800 */
[----:B------:R-:W-:Y:S01]  /*1270*/  UMOV UR4, URZ ;  /* 0x0000003f00047c82 */ /* 0x000fe20008000000 */
[----:B------:R-:W-:Y:S02]  /*1280*/  CS2R R54, SRZ ;  /* 0x0000000000367805 */ /* 0x000fe4000001ff00 */
[----:B------:R-:W-:Y:S02]  /*1290*/  CS2R R24, SRZ ;  /* 0x0000000000187805 */ /* 0x000fe4000001ff00 */
[----:B------:R-:W-:Y:S02]  /*12a0*/  CS2R R26, SRZ ;  /* 0x00000000001a7805 */ /* 0x000fe4000001ff00 */
[----:B------:R-:W-:Y:S02]  /*12b0*/  CS2R R28, SRZ ;  /* 0x00000000001c7805 */ /* 0x000fe4000001ff00 */
[----:B------:R-:W-:-:S02]  /*12c0*/  CS2R R30, SRZ ;  /* 0x00000000001e7805 */ /* 0x000fc4000001ff00 */
[----:B------:R-:W-:Y:S02]  /*12d0*/  CS2R R32, SRZ ;  /* 0x0000000000207805 */ /* 0x000fe4000001ff00 */
        /* <DEDUP_REMOVED lines=10> */
[----:B0-----:R-:W-:-:S13]  /*1380*/  ISETP.GE.AND P0, PT, R9, 0x1, PT ;  /* 0x000000010900780c */ /* 0x001fda0003f06270 */
[----:B------:R-:W-:Y:S05]  /*1390*/  @!P0 BRA `(.L_x_15) ;  /* 0x0000000000708947 */ /* 0x000fea0003800000 */
[----:B------:R-:W-:-:S04]  /*13a0*/  LOP3.LUT R8, R6, 0x1, RZ, 0xfc, !PT ;  /* 0x0000000106087812 */ /* 0x000fc800078efcff */
[----:B------:R-:W-:-:S13]  /*13b0*/  ISETP.NE.AND P0, PT, R8, 0x3, PT ;  /* 0x000000030800780c */ /* 0x000fda0003f05270 */
[----:B------:R-:W-:Y:S05]  /*13c0*/  @!P0 BRA `(.L_x_16) ;  /* 0x0000000000048947 */ /* 0x000fea0003800000 */
[----:B------:R-:W-:Y:S01]  /*13d0*/  BPT.TRAP 0x1 ;  /* 0x000000040000795c */ /* 0x000fe20000300000 */
.L_x_16:
[----:B------:R-:W0:Y:S01]  /*13e0*/  S2UR UR5, SR_CgaCtaId ;  /* 0x00000000000579c3 */ /* 0x000e220000008800 */
[----:B------:R-:W-:Y:S01]  /*13f0*/  SHF.L.U32 R8, RZ, 0x1f, RZ ;  /* 0x0000001fff087819 */ /* 0x000fe200000006ff */
[----:B------:R-:W-:Y:S02]  /*1400*/  UMOV UR4, 0x400 ;  /* 0x0000040000047882 */ /* 0x000fe40000000000 */
[----:B0-----:R-:W-:-:S12]  /*1410*/  ULEA UR4, UR5, UR4, 0x18 ;  /* 0x0000000405047291 */ /* 0x001fd8000f8ec03f */
.L_x_17:
[----:B0-----:R-:W-:-:S04]  /*1420*/  IMAD.U32 R11, RZ, RZ, UR4 ;  /* 0x00000004ff0b7e24 */ /* 0x001fc8000f8e00ff */
[----:B------:R0:W1:Y:S03]  /*1430*/  SYNCS.PHASECHK.TRANS64.TRYWAIT P0, [R11+URZ+0x38000], R8 ;  /* 0x038000080b0075a7 */ /* 0x000066000800017f */
[----:B-1----:R-:W-:Y:S05]  /*1440*/  @!P0 NANOSLEEP.SYNCS 0x989680 ;  /* 0x009896800000895d */ /* 0x002fea0003900000 */
[----:B------:R-:W1:Y:S02]  /*1450*/  @!P0 SYNCS.PHASECHK.TRANS64 P0, [R11+URZ+0x38000], R8 ;  /* 0x038000080b0085a7 */ /* 0x000e64000800007f */
[----:B-1----:R-:W-:Y:S05]  /*1460*/  @!P0 BRA `(.L_x_17) ;  /* 0xfffffffc00ec8947 */ /* 0x002fea000383ffff */
[----:B------:R-:W-:Y:S01]  /*1470*/  UIADD3 UR5, UR4, 0x1c000, URZ ;  /* 0x0001c00004057890 */ /* 0x000fe2000fffe03f */
[----:B------:R-:W-:Y:S01]  /*1480*/  WARPGROUP.ARRIVE ;  /* 0x00000000000079c5 */ /* 0x000fe20000000000 */
[----:B------:R-:W-:Y:S02]  /*1490*/  USHF.R.U32.HI UR4, URZ, 0x4, UR4 ;  /* 0x000000043f047899 */ /* 0x000fe40008011604 */
[----:B------:R-:W-:Y:S02]  /*14a0*/  USHF.R.U32.HI UR5, URZ, 0x4, UR5 ;  /* 0x000000043f057899 */ /* 0x000fe40008011605 */
[----:B------:R-:W-:Y:S02]  /*14b0*/  ULOP3.LUT UR4, UR4, 0x3fff, URZ, 0xc0, !UPT ;  /* 0x00003fff04047892 */ /* 0x000fe4000f8ec03f */
[----:B------:R-:W-:Y:S01]  /*14c0*/  ULOP3.LUT UR6, UR5, 0x3fff, URZ, 0xc0, !UPT ;  /* 0x00003fff05067892 */ /* 0x000fe2000f8ec03f */
[----:B------:R-:W-:Y:S02]  /*14d0*/  UMOV UR7, 0x40000040 ;  /* 0x4000004000077882 */ /* 0x000fe40000000000 */
[----:B------:R-:W-:-:S06]  /*14e0*/  UMOV UR5, 0x40000040 ;  /* 0x4000004000057882 */ /* 0x000fcc0000000000 */
[----:B------:R-:W-:Y:S01]  /*14f0*/  HGMMA.64x64x16.F32 R24, gdesc[UR4].tnspA.tnspB, RZ, !UPT ;  /* 0x60e00000041879f0 */ /* 0x000fe2000c7008ff */
[----:B------:R-:W-:Y:S02]  /*1500*/  UIADD3 UR4, UR4, 0x80, URZ ;  /* 0x0000008004047890 */ /* 0x000fe4000fffe03f */
[----:B------:R-:W-:Y:S01]  /*1510*/  UIADD3 UR6, UR6, 0x80, URZ ;  /* 0x0000008006067890 */ /* 0x000fe2000fffe03f */
[----:B------:R-:W-:Y:S01]  /*1520*/  UMOV UR5, 0x40000040 ;  /* 0x4000004000057882 */ /* 0x000fe20000000000 */
[----:B------:R-:W-:-:S07]  /*1530*/  UMOV UR7, 0x40000040 ;  /* 0x4000004000077882 */ /* 0x000fce0000000000 */
[----:B------:R-:W-:Y:S01]  /*1540*/  HGMMA.64x64x16.F32 R24, gdesc[UR4].tnspA.tnspB, R24, gsb0 ;  /* 0x60e00000041879f0 */ /* 0x000fe20008000818 */
[----:B------:R-:W-:-:S05]  /*1550*/  UMOV UR4, 0x1 ;  /* 0x0000000100047882 */ /* 0x000fca0000000000 */
.L_x_15:
[----:B0-----:R-:W-:-:S05]  /*1560*/  VIADD R8, R9, 0x1f ;  /* 0x0000001f09087836 */ /* 0x001fca0000000000 */
[----:B------:R-:W-:-:S04]  /*1570*/  SHF.R.S32.HI R9, RZ, 0x1f, R8 ;  /* 0x0000001fff097819 */ /* 0x000fc80000011408 */
[----:B------:R-:W-:-:S04]  /*1580*/  LEA.HI R9, R9, R8, RZ, 0x5 ;  /* 0x0000000809097211 */ /* 0x000fc800078f28ff */
[----:B------:R-:W-:-:S04]  /*1590*/  SHF.R.S32.HI R9, RZ, 0x5, R9 ;  /* 0x00000005ff097819 */ /* 0x000fc80000011409 */
[----:B------:R-:W-:-:S05]  /*15a0*/  VIMNMX R8, R9, 0x1, PT ;  /* 0x0000000109087848 */ /* 0x000fca0003fe0100 */
[----:B------:R-:W-:-:S05]  /*15b0*/  IMAD.IADD R8, R9, 0x1, -R8 ;  /* 0x0000000109087824 */ /* 0x000fca00078e0a08 */
[----:B------:R-:W-:-:S13]  /*15c0*/  ISETP.GE.AND P0, PT, R8, 0x1, PT ;  /* 0x000000010800780c */ /* 0x000fda0003f06270 */
[----:B------:R-:W-:Y:S05]  /*15d0*/  @!P0 BRA `(.L_x_18) ;  /* 0x0000000000e08947 */ /* 0x000fea0003800000 */
[----:B------:R-:W0:Y:S01]  /*15e0*/  S2UR UR6, SR_CgaCtaId ;  /* 0x00000000000679c3 */ /* 0x000e220000008800 */
[----:B------:R-:W-:Y:S01]  /*15f0*/  UMOV UR5, 0x400 ;  /* 0x0000040000057882 */ /* 0x000fe20000000000 */
[----:B------:R-:W-:Y:S01]  /*1600*/  LOP3.LUT R13, R6, 0x1, RZ, 0xfc, !PT ;  /* 0x00000001060d7812 */ /* 0x000fe200078efcff */
[----:B------:R-:W-:Y:S01]  /*1610*/  IMAD.MOV.U32 R12, RZ, RZ, RZ ;  /* 0x000000ffff0c7224 */ /* 0x000fe200078e00ff */
[----:B------:R-:W-:Y:S01]  /*1620*/  UISETP.NE.U32.AND UP0, UPT, UR4, URZ, UPT ;  /* 0x0000003f0400728c */ /* 0x000fe2000bf05070 */
[----:B------:R-:W-:Y:S01]  /*1630*/  IMAD.MOV.U32 R9, RZ, RZ, RZ ;  /* 0x000000ffff097224 */ /* 0x000fe200078e00ff */
[----:B0-----:R-:W-:-:S04]  /*1640*/  ULEA UR5, UR6, UR5, 0x18 ;  /* 0x0000000506057291 */ /* 0x001fc8000f8ec03f */
[----:B------:R-:W-:Y:S02]  /*1650*/  UIADD3 UR6, UR5, 0x1c000, URZ ;  /* 0x0001c00005067890 */ /* 0x000fe4000fffe03f */
[----:B------:R-:W-:Y:S02]  /*1660*/  USHF.R.U32.HI UR7, URZ, 0x4, UR5 ;  /* 0x000000043f077899 */ /* 0x000fe40008011605 */
[----:B------:R-:W-:Y:S02]  /*1670*/  USHF.R.U32.HI UR6, URZ, 0x4, UR6 ;  /* 0x000000043f067899 */ /* 0x000fe40008011606 */
[----:B------:R-:W-:Y:S02]  /*1680*/  ULOP3.LUT UR7, UR7, 0x3fff, URZ, 0xc0, !UPT ;  /* 0x00003fff07077892 */ /* 0x000fe4000f8ec03f */
[----:B------:R-:W-:-:S12]  /*1690*/  ULOP3.LUT UR6, UR6, 0x3fff, URZ, 0xc0, !UPT ;  /* 0x00003fff06067892 */ /* 0x000fd8000f8ec03f */
.L_x_23:
[----:B------:R-:W-:-:S13]  /*16a0*/  ISETP.NE.AND P1, PT, R13, 0x3, PT ;  /* 0x000000030d00780c */ /* 0x000fda0003f25270 */
[----:B------:R-:W-:Y:S05]  /*16b0*/  @!P1 BRA `(.L_x_19) ;  /* 0x0000000000049947 */ /* 0x000fea0003800000 */
[----:B------:R-:W-:Y:S01]  /*16c0*/  BPT.TRAP 0x1 ;  /* 0x000000040000795c */ /* 0x000fe20000300000 */
.L_x_19:
[----:B------:R-:W-:Y:S01]  /*16d0*/  SHF.L.U32 R10, R12, 0x1f, RZ ;  /* 0x0000001f0c0a7819 */ /* 0x000fe200000006ff */
[----:B------:R-:W-:-:S12]  /*16e0*/  ULEA UR8, UR4, UR5, 0x3 ;  /* 0x0000000504087291 */ /* 0x000fd8000f8e183f */
.L_x_20:
[----:B0-----:R-:W-:-:S04]  /*16f0*/  IMAD.U32 R11, RZ, RZ, UR8 ;  /* 0x00000008ff0b7e24 */ /* 0x001fc8000f8e00ff */
[----:B------:R0:W1:Y:S03]  /*1700*/  SYNCS.PHASECHK.TRANS64.TRYWAIT P0, [R11+URZ+0x38000], R10 ;  /* 0x0380000a0b0075a7 */ /* 0x000066000800017f */
[----:B-1----:R-:W-:Y:S05]  /*1710*/  @!P0 NANOSLEEP.SYNCS 0x989680 ;  /* 0x009896800000895d */ /* 0x002fea0003900000 */
[----:B------:R-:W1:Y:S02]  /*1720*/  @!P0 SYNCS.PHASECHK.TRANS64 P0, [R11+URZ+0x38000], R10 ;  /* 0x0380000a0b0085a7 */ /* 0x000e64000800007f */
[----:B-1----:R-:W-:Y:S05]  /*1730*/  @!P0 BRA `(.L_x_20) ;  /* 0xfffffffc00ec8947 */ /* 0x002fea000383ffff */
[----:B------:R-:W-:Y:S01]  /*1740*/  ULEA UR8, UR4, UR7, 0x8 ;  /* 0x0000000704087291 */ /* 0x000fe2000f8e403f */
[----:B------:R-:W-:Y:S01]  /*1750*/  WARPGROUP.ARRIVE ;  /* 0x00000000000079c5 */ /* 0x000fe20000000000 */
[----:B------:R-:W-:Y:S01]  /*1760*/  ULEA UR10, UR4, UR6, 0x8 ;  /* 0x00000006040a7291 */ /* 0x000fe2000f8e403f */
[----:B------:R-:W-:Y:S01]  /*1770*/  UMOV UR9, 0x40000040 ;  /* 0x4000004000097882 */ /* 0x000fe20000000000 */
[----:B------:R-:W-:-:S07]  /*1780*/  UMOV UR11, 0x40000040 ;  /* 0x40000040000b7882 */ /* 0x000fce0000000000 */
[----:B------:R-:W-:Y:S01]  /*1790*/  HGMMA.64x64x16.F32 R24, gdesc[UR8].tnspA.tnspB, R24, UP0 ;  /* 0x60e00000081879f0 */ /* 0x000fe2000bf00818 */
[----:B------:R-:W-:Y:S02]  /*17a0*/  UIADD3 UR8, UR8, 0x80, URZ ;  /* 0x0000008008087890 */ /* 0x000fe4000fffe03f */
[----:B------:R-:W-:Y:S01]  /*17b0*/  UIADD3 UR10, UR10, 0x80, URZ ;  /* 0x000000800a0a7890 */ /* 0x000fe2000fffe03f */
[----:B------:R-:W-:Y:S01]  /*17c0*/  UMOV UR9, 0x40000040 ;  /* 0x4000004000097882 */ /* 0x000fe20000000000 */
[----:B------:R-:W-:-:S07]  /*17d0*/  UMOV UR11, 0x40000040 ;  /* 0x40000040000b7882 */ /* 0x000fce0000000000 */
[----:B------:R-:W-:Y:S03]  /*17e0*/  HGMMA.64x64x16.F32 R24, gdesc[UR8].tnspA.tnspB, R24, gsb0 ;  /* 0x60e00000081879f0 */ /* 0x000fe60008000818 */
[----:B------:R-:W-:Y:S02]  /*17f0*/  WARPGROUP.DEPBAR.LE gsb0, 0x1 ;  /* 0x00008000000079c5 */ /* 0x000fe40000010100 */
[----:B------:R-:W-:Y:S05]  /*1800*/  @!P1 BRA `(.L_x_21) ;  /* 0x0000000000049947 */ /* 0x000fea0003800000 */
[----:B------:R-:W-:Y:S01]  /*1810*/  BPT.TRAP 0x1 ;  /* 0x000000040000795c */ /* 0x000fe20000300000 */
.L_x_21:
[----:B------:R-:W-:-:S13]  /*1820*/  ISETP.NE.AND P0, PT, R7, RZ, PT ;  /* 0x000000ff0700720c */ /* 0x000fda0003f05270 */
[----:B0-----:R-:W-:-:S05]  /*1830*/  @P0 LEA R10, R9, UR5, 0x3 ;  /* 0x00000005090a0c11 */ /* 0x001fca000f8e18ff */
[----:B------:R-:W-:-:S05]  /*1840*/  @P0 VIADD R11, R10, 0x380e0 ;  /* 0x000380e00a0b0836 */ /* 0x000fca0000000000 */
[----:B------:R-:W-:-:S04]  /*1850*/  @P0 PRMT R11, R4, 0x654, R11 ;  /* 0x00000654040b0816 */ /* 0x000fc8000000000b */
[----:B------:R0:W-:Y:S01]  /*1860*/  @P0 SYNCS.ARRIVE.TRANS64.RED.A1T0 RZ, [R11+URZ], RZ ;  /* 0x000000ff0bff09a7 */ /* 0x0001e2000810043f */
[----:B------:R-:W-:-:S13]  /*1870*/  ISETP.GT.U32.AND P0, PT, R6, 0x1, PT ;  /* 0x000000010600780c */ /* 0x000fda0003f04070 */
[----:B0-----:R-:W-:Y:S05]  /*1880*/  @P0 BRA `(.L_x_22) ;  /* 0x0000000000040947 */ /* 0x001fea0003800000 */
[----:B------:R-:W-:Y:S01]  /*1890*/  BPT.TRAP 0x1 ;  /* 0x000000040000795c */ /* 0x000fe20000300000 */
.L_x_22:
[----:B------:R-:W-:Y:S01]  /*18a0*/  UIADD3 UR4, UR4, 0x1, URZ ;  /* 0x0000000104047890 */ /* 0x000fe2000fffe03f */
[C---:B------:R-:W-:Y:S01]  /*18b0*/  ISETP.GT.AND P1, PT, R8.reuse, 0x1, PT ;  /* 0x000000010800780c */ /* 0x040fe20003f24270 */
[----:B------:R-:W-:Y:S02]  /*18c0*/  VIADD R9, R9, 0x1 ;  /* 0x0000000109097836 */ /* 0x000fe40000000000 */
[----:B------:R-:W-:Y:S01]  /*18d0*/  UISETP.NE.AND UP0, UPT, UR4, 0x1c, UPT ;  /* 0x0000001c0400788c */ /* 0x000fe2000bf05270 */
[----:B------:R-:W-:Y:S02]  /*18e0*/  VIADD R8, R8, 0xffffffff ;  /* 0xffffffff08087836 */ /* 0x000fe40000000000 */
[C---:B------:R-:W-:Y:S01]  /*18f0*/  ISETP.NE.AND P0, PT, R9.reuse, 0x1c, PT ;  /* 0x0000001c0900780c */ /* 0x040fe20003f05270 */
[----:B------:R-:W-:Y:S02]  /*1900*/  USEL UR8, URZ, 0x1, UP0 ;  /* 0x000000013f087887 */ /* 0x000fe40008000000 */
[----:B------:R-:W-:Y:S01]  /*1910*/  USEL UR4, UR4, URZ, UP0 ;  /* 0x0000003f04047287 */ /* 0x000fe20008000000 */
[----:B------:R-:W-:Y:S01]  /*1920*/  SEL R9, R9, RZ, P0 ;  /* 0x000000ff09097207 */ /* 0x000fe20000000000 */
[----:B------:R-:W-:-:S02]  /*1930*/  UPLOP3.LUT UP0, UPT, UPT, UPT, UPT, 0x80, 0x0 ;  /* 0x000000000000789c */ /* 0x000fc40003f0f070 */
[----:B------:R-:W-:Y:S01]  /*1940*/  LOP3.LUT R12, R12, UR8, RZ, 0x3c, !PT ;  /* 0x000000080c0c7c12 */ /* 0x000fe2000f8e3cff */
[----:B------:R-:W-:Y:S08]  /*1950*/  @P1 BRA `(.L_x_23) ;  /* 0xfffffffc00501947 */ /* 0x000ff0000383ffff */
.L_x_18:
[----:B------:R-:W0:Y:S01]  /*1960*/  LDC R8, c[0x0][0x294] ;  /* 0x0000a500ff087b82 */ /* 0x000e220000000800 */
[----:B------:R-:W-:Y:S02]  /*1970*/  WARPGROUP.DEPBAR.LE gsb0, 0x0 ;  /* 0x00008000000079c5 */ /* 0x000fe40000010000 */
[----:B0-----:R-:W-:-:S13]  /*1980*/  ISETP.GE.AND P0, PT, R8, 0x1, PT ;  /* 0x000000010800780c */ /* 0x001fda0003f06270 */
[----:B------:R-:W-:Y:S05]  /*1990*/  @!P0 BRA `(.L_x_24) ;  /* 0x00000000006c8947 */ /* 0x000fea0003800000 */
[----:B------:R-:W-:-:S04]  /*19a0*/  LOP3.LUT R9, R6, 0x1, RZ, 0xfc, !PT ;  /* 0x0000000106097812 */ /* 0x000fc800078efcff */
[----:B------:R-:W-:-:S13]  /*19b0*/  ISETP.NE.AND P0, PT, R9, 0x3, PT ;  /* 0x000000030900780c */ /* 0x000fda0003f05270 */
[----:B------:R-:W-:Y:S05]  /*19c0*/  @!P0 BRA `(.L_x_25) ;  /* 0x0000000000048947 */ /* 0x000fea0003800000 */
[----:B------:R-:W-:Y:S01]  /*19d0*/  BPT.TRAP 0x1 ;  /* 0x000000040000795c */ /* 0x000fe20000300000 */
.L_x_25:
[----:B------:R-:W-:Y:S01]  /*19e0*/  ISETP.NE.AND P0, PT, R7, RZ, PT ;  /* 0x000000ff0700720c */ /* 0x000fe20003f05270 */
[----:B------:R-:W-:Y:S01]  /*19f0*/  BSSY B0, `(.L_x_26) ;  /* 0x0000013000007945 */ /* 0x000fe20003800000 */
[----:B------:R-:W-:-:S11]  /*1a00*/  ISETP.GT.U32.AND P1, PT, R6, 0x1, PT ;  /* 0x000000010600780c */ /* 0x000fd60003f24070 */
[----:B------:R-:W-:Y:S05]  /*1a10*/  @!P0 BRA `(.L_x_27) ;  /* 0x0000000000408947 */ /* 0x000fea0003800000 */
[----:B------:R-:W-:Y:S01]  /*1a20*/  VIADD R8, R8, 0x1f ;  /* 0x0000001f08087836 */ /* 0x000fe20000000000 */
[----:B------:R-:W0:Y:S04]  /*1a30*/  S2R R11, SR_CgaCtaId ;  /* 0x00000000000b7919 */ /* 0x000e280000008800 */
[----:B------:R-:W-:-:S04]  /*1a40*/  SHF.R.S32.HI R7, RZ, 0x1f, R8 ;  /* 0x0000001fff077819 */ /* 0x000fc80000011408 */
[----:B------:R-:W-:Y:S02]  /*1a50*/  LEA.HI R7, R7, R8, RZ, 0x5 ;  /* 0x0000000807077211 */ /* 0x000fe400078f28ff */
[----:B------:R-:W-:Y:S02]  /*1a60*/  MOV R8, 0x400 ;  /* 0x0000040000087802 */ /* 0x000fe40000000f00 */
[----:B------:R-:W-:-:S04]  /*1a70*/  SHF.R.S32.HI R7, RZ, 0x5, R7 ;  /* 0x00000005ff077819 */ /* 0x000fc80000011407 */
[----:B------:R-:W-:-:S05]  /*1a80*/  VIMNMX R6, R7, 0x1, PT ;  /* 0x0000000107067848 */ /* 0x000fca0003fe0100 */
[----:B------:R-:W-:-:S05]  /*1a90*/  IMAD.IADD R9, R7, 0x1, -R6 ;  /* 0x0000000107097824 */ /* 0x000fca00078e0a06 */
[----:B------:R-:W-:-:S05]  /*1aa0*/  SHF.R.U32.HI R6, RZ, 0x2, R9 ;  /* 0x00000002ff067819 */ /* 0x000fca0000011609 */
[----:B------:R-:W-:Y:S01]  /*1ab0*/  IMAD.WIDE.U32 R6, R6, 0x24924925, RZ ;  /* 0x2492492506067825 */ /* 0x000fe200078e00ff */
[----:B0-----:R-:W-:-:S03]  /*1ac0*/  LEA R11, R11, R8, 0x18 ;  /* 0x000000080b0b7211 */ /* 0x001fc600078ec0ff */
[----:B------:R-:W-:-:S04]  /*1ad0*/  IMAD R6, R7, -0x1c, R9 ;  /* 0xffffffe407067824 */ /* 0x000fc800078e0209 */
[----:B------:R-:W-:-:S04]  /*1ae0*/  IMAD R6, R6, 0x8, R11 ;  /* 0x0000000806067824 */ /* 0x000fc800078e020b */
[----:B------:R-:W-:-:S05]  /*1af0*/  VIADD R7, R6, 0x380e0 ;  /* 0x000380e006077836 */ /* 0x000fca0000000000 */
[----:B------:R-:W-:-:S04]  /*1b00*/  PRMT R7, R4, 0x654, R7 ;  /* 0x0000065404077816 */ /* 0x000fc80000000007 */
[----:B------:R0:W-:Y:S03]  /*1b10*/  SYNCS.ARRIVE.TRANS64.RED.A1T0 RZ, [R7+URZ], RZ ;  /* 0x000000ff07ff79a7 */ /* 0x0001e6000810043f */
.L_x_27:
[----:B------:R-:W-:Y:S05]  /*1b20*/  BSYNC B0 ;  /* 0x0000000000007941 */ /* 0x000fea0003800000 */
.L_x_26:
[----:B------:R-:W-:Y:S05]  /*1b30*/  @P1 BRA `(.L_x_24) ;  /* 0x0000000000041947 */ /* 0x000fea0003800000 */
[----:B------:R-:W-:Y:S01]  /*1b40*/  BPT.TRAP 0x1 ;  /* 0x000000040000795c */ /* 0x000fe20000300000 */
.L_x_24:
[----:B------:R-:W0:Y:S01]  /*1b50*/  S2R R4, SR_TID.X ;  /* 0x0000000000047919 */ /* 0x000e220000002100 */
[----:B------:R-:W1:Y:S01]  /*1b60*/  LDC.64 R8, c[0x0][0x280] ;  /* 0x0000a000ff087b82 */ /* 0x000e620000000a00 */
[----:B------:R-:W4:Y:S07]  /*1b70*/  S2R R15, SR_CTAID.X ;  /* 0x00000000000f7919 */ /* 0x000f2e0000002500 */
[----:B------:R-:W1:Y:S01]  /*1b80*/  LDC.64 R60, c[0x0][0x658] ;  /* 0x00019600ff3c7b82 */ /* 0x000e620000000a00 */
[----:B0-----:R-:W-:-:S04]  /*1b90*/  SHF.R.S32.HI R7, RZ, 0x1f, R4 ;  /* 0x0000001fff077819 */ /* 0x001fc80000011404 */
[----:B------:R-:W-:-:S04]  /*1ba0*/  LEA.HI R7, R7, R4, RZ, 0x7 ;  /* 0x0000000407077211 */ /* 0x000fc800078f38ff */
[----:B------:R-:W-:-:S05]  /*1bb0*/  LOP3.LUT R7, R7, 0xffffff80, RZ, 0xc0, !PT ;  /* 0xffffff8007077812 */ /* 0x000fca00078ec0ff */
[----:B------:R-:W-:-:S05]  /*1bc0*/  IMAD.IADD R13, R4, 0x1, -R7 ;  /* 0x00000001040d7824 */ /* 0x000fca00078e0a07 */
[----:B------:R-:W-:-:S04]  /*1bd0*/  SHF.R.S32.HI R6, RZ, 0x1f, R13 ;  /* 0x0000001fff067819 */ /* 0x000fc8000001140d */
[CC--:B------:R-:W-:Y:S02]  /*1be0*/  LEA.HI R4, R6.reuse, R13.reuse, RZ, 0x2 ;  /* 0x0000000d06047211 */ /* 0x0c0fe400078f10ff */
[----:B------:R-:W-:Y:S02]  /*1bf0*/  LEA.HI R23, R6, R13, RZ, 0x5 ;  /* 0x0000000d06177211 */ /* 0x000fe400078f28ff */
[--C-:B------:R-:W-:Y:S02]  /*1c00*/  SHF.R.S32.HI R10, RZ, 0x2, R4.reuse ;  /* 0x00000002ff0a7819 */ /* 0x100fe40000011404 */
[----:B------:R-:W-:Y:S02]  /*1c10*/  SHF.R.S32.HI R7, RZ, 0x1f, R4 ;  /* 0x0000001fff077819 */ /* 0x000fe40000011404 */
[----:B------:R-:W-:Y:S02]  /*1c20*/  LOP3.LUT R56, R4, 0xfffffffc, RZ, 0xc0, !PT ;  /* 0xfffffffc04387812 */ /* 0x000fe400078ec0ff */
[----:B------:R-:W-:-:S02]  /*1c30*/  LEA.HI R7, R7, R10, RZ, 0x3 ;  /* 0x0000000a07077211 */ /* 0x000fc400078f18ff */
[----:B------:R-:W-:Y:S01]  /*1c40*/  SHF.R.S32.HI R23, RZ, 0x5, R23 ;  /* 0x00000005ff177819 */ /* 0x000fe20000011417 */
[----:B------:R-:W-:Y:S01]  /*1c50*/  IMAD.IADD R56, R13, 0x1, -R56 ;  /* 0x000000010d387824 */ /* 0x000fe200078e0a38 */
[----:B------:R-:W-:-:S03]  /*1c60*/  LOP3.LUT R7, R7, 0xfffffff8, RZ, 0xc0, !PT ;  /* 0xfffffff807077812 */ /* 0x000fc600078ec0ff */
[----:B------:R-:W-:Y:S02]  /*1c70*/  IMAD.SHL.U32 R14, R56, 0x2, RZ ;  /* 0x00000002380e7824 */ /* 0x000fe400078e00ff */
[----:B------:R-:W-:Y:S02]  /*1c80*/  IMAD.IADD R10, R10, 0x1, -R7 ;  /* 0x000000010a0a7824 */ /* 0x000fe400078e0a07 */
[----:B----4-:R-:W-:-:S03]  /*1c90*/  IMAD.SHL.U32 R7, R15, 0x40, RZ ;  /* 0x000000400f077824 */ /* 0x010fc600078e00ff */
[--C-:B------:R-:W-:Y:S02]  /*1ca0*/  SHF.R.S32.HI R11, RZ, 0x1f, R10.reuse ;  /* 0x0000001fff0b7819 */ /* 0x100fe4000001140a */
[----:B-1----:R-:W-:Y:S01]  /*1cb0*/  ISETP.GE.AND P0, PT, R7, R8, PT ;  /* 0x000000080700720c */ /* 0x002fe20003f06270 */
[----:B------:R-:W-:-:S04]  /*1cc0*/  IMAD.WIDE R12, R23, 0x10, R10 ;  /* 0x00000010170c7825 */ /* 0x000fc800078e020a */
[----:B------:R-:W-:Y:S01]  /*1cd0*/  IMAD.WIDE R12, R15, 0x40, R12 ;  /* 0x000000400f0c7825 */ /* 0x000fe200078e020c */
[----:B------:R-:W-:-:S07]  /*1ce0*/  SHF.R.S32.HI R15, RZ, 0x1f, R14 ;  /* 0x0000001fff0f7819 */ /* 0x000fce000001140e */
[----:B------:R-:W-:Y:S05]  /*1cf0*/  @P0 EXIT ;  /* 0x000000000000094d */ /* 0x000fea0003800000 */
[----:B------:R-:W-:Y:S01]  /*1d00*/  ULDC UR4, c[0x0][0x288] ;  /* 0x0000a20000047ab9 */ /* 0x000fe20000000800 */
[----:B------:R-:W-:Y:S01]  /*1d10*/  IMAD.SHL.U32 R4, R16, 0x40, RZ ;  /* 0x0000004010047824 */ /* 0x000fe200078e00ff */
[----:B------:R-:W-:Y:S01]  /*1d20*/  ISETP.GE.AND P0, PT, R5, UR4, PT ;  /* 0x0000000405007c0c */ /* 0x000fe2000bf06270 */
[-C--:B------:R-:W-:Y:S01]  /*1d30*/  IMAD.WIDE.U32 R18, R12, R60.reuse, R14 ;  /* 0x0000003c0c127225 */ /* 0x080fe200078e000e */
[----:B------:R-:W-:Y:S01]  /*1d40*/  SHF.R.S32.HI R17, RZ, 0x1f, R5 ;  /* 0x0000001fff117819 */ /* 0x000fe20000011405 */
[----:B------:R-:W-:Y:S01]  /*1d50*/  ULDC.64 UR4, c[0x0][0x660] ;  /* 0x0001980000047ab9 */ /* 0x000fe20000000a00 */
[C---:B------:R-:W-:Y:S01]  /*1d60*/  ISETP.GE.OR P0, PT, R4.reuse, R9, P0 ;  /* 0x000000090400720c */ /* 0x040fe20000706670 */
[----:B------:R-:W-:Y:S01]  /*1d70*/  IMAD R16, R13, R60, RZ ;  /* 0x0000003c0d107224 */ /* 0x000fe200078e02ff */
[----:B------:R-:W-:Y:S02]  /*1d80*/  SHF.R.S32.HI R6, RZ, 0x1f, R4 ;  /* 0x0000001fff067819 */ /* 0x000fe40000011404 */
[----:B------:R-:W-:Y:S01]  /*1d90*/  IADD3 R20, P1, R4, R18, RZ ;  /* 0x0000001204147210 */ /* 0x000fe20007f3e0ff */
[----:B------:R-:W-:-:S02]  /*1da0*/  IMAD R21, R12, R61, R16 ;  /* 0x0000003d0c157224 */ /* 0x000fc400078e0210 */
[----:B------:R-:W-:-:S03]  /*1db0*/  IMAD R16, R17, UR4, RZ ;  /* 0x0000000411107c24 */ /* 0x000fc6000f8e02ff */
[----:B------:R-:W-:-:S03]  /*1dc0*/  IADD3.X R21, R6, R19, R21, P1, !PT ;  /* 0x0000001306157210 */ /* 0x000fc60000ffe415 */
[----:B------:R-:W-:Y:S05]  /*1dd0*/  @P0 EXIT ;  /* 0x000000000000094d */ /* 0x000fea0003800000 */
[----:B------:R-:W-:Y:S01]  /*1de0*/  ULDC UR6, c[0x0][0x28c] ;  /* 0x0000a30000067ab9 */ /* 0x000fe20000000800 */
[----:B------:R-:W-:Y:S01]  /*1df0*/  SHF.R.S32.HI R18, RZ, 0x1f, R3 ;  /* 0x0000001fff127819 */ /* 0x000fe20000011403 */
[C---:B------:R-:W-:Y:S01]  /*1e00*/  IMAD R19, R5.reuse, UR5, R16 ;  /* 0x0000000505137c24 */ /* 0x040fe2000f8e0210 */
[----:B------:R-:W-:Y:S01]  /*1e10*/  ISETP.GE.AND P0, PT, R22, UR6, PT ;  /* 0x0000000616007c0c */ /* 0x000fe2000bf06270 */
[----:B------:R-:W-:Y:S01]  /*1e20*/  ULDC UR6, c[0x0][0x290] ;  /* 0x0000a40000067ab9 */ /* 0x000fe20000000800 */
[----:B------:R-:W-:Y:S01]  /*1e30*/  IMAD.WIDE.U32 R20, R5, UR4, R20 ;  /* 0x0000000405147c25 */ /* 0x000fe2000f8e0014 */
[----:B------:R-:W-:Y:S01]  /*1e40*/  ULDC.64 UR4, c[0x0][0x670] ;  /* 0x00019c0000047ab9 */ /* 0x000fe20000000a00 */
[----:B------:R-:W-:Y:S02]  /*1e50*/  ISETP.GE.OR P0, PT, R3, UR6, P0 ;  /* 0x0000000603007c0c */ /* 0x000fe40008706670 */
[----:B------:R-:W-:Y:S02]  /*1e60*/  IMAD.IADD R21, R21, 0x1, R19 ;  /* 0x0000000115157824 */ /* 0x000fe400078e0213 */
[----:B------:R-:W-:-:S02]  /*1e70*/  IMAD R16, R18, UR4, RZ ;  /* 0x0000000412107c24 */ /* 0x000fc4000f8e02ff */
[----:B------:R-:W-:-:S04]  /*1e80*/  IMAD.WIDE.U32 R20, R3, UR4, R20 ;  /* 0x0000000403147c25 */ /* 0x000fc8000f8e0014 */
[----:B------:R-:W-:Y:S01]  /*1e90*/  IMAD R19, R3, UR5, R16 ;  /* 0x0000000503137c24 */ /* 0x000fe2000f8e0210 */
[----:B------:R-:W-:Y:S01]  /*1ea0*/  SHF.R.S32.HI R16, RZ, 0x1f, R22 ;  /* 0x0000001fff107819 */ /* 0x000fe20000011416 */
[----:B------:R-:W-:Y:S01]  /*1eb0*/  IMAD R23, R23, -0x10, -R7 ;  /* 0xfffffff017177824 */ /* 0x000fe200078e0a07 */
[----:B------:R-:W-:Y:S06]  /*1ec0*/  @P0 EXIT ;  /* 0x000000000000094d */ /* 0x000fec0003800000 */
[----:B------:R-:W-:Y:S01]  /*1ed0*/  ULDC.64 UR4, c[0x0][0x668] ;  /* 0x00019a0000047ab9 */ /* 0x000fe20000000a00 */
[----:B------:R-:W-:Y:S01]  /*1ee0*/  IMAD R7, R56, -0x2, R9 ;  /* 0xfffffffe38077824 */ /* 0x000fe200078e0209 */
[----:B---3-5:R-:W-:Y:S01]  /*1ef0*/  FSETP.NEU.AND P1, PT, R2, RZ, PT ;  /* 0x000000ff0200720b */ /* 0x028fe20003f2d000 */
[----:B------:R-:W-:Y:S01]  /*1f00*/  IMAD.IADD R21, R21, 0x1, R19 ;  /* 0x0000000115157824 */ /* 0x000fe200078e0213 */
[----:B------:R-:W-:Y:S01]  /*1f10*/  IADD3 R8, R23, R8, -R10 ;  /* 0x0000000817087210 */ /* 0x000fe20007ffe80a */
[----:B------:R-:W-:Y:S02]  /*1f20*/  IMAD R9, R16, UR4, RZ ;  /* 0x0000000410097c24 */ /* 0x000fe4000f8e02ff */
[----:B------:R-:W-:-:S04]  /*1f30*/  IMAD.WIDE.U32 R10, R22, UR4, R20 ;  /* 0x00000004160a7c25 */ /* 0x000fc8000f8e0014 */
[----:B------:R-:W-:Y:S01]  /*1f40*/  IMAD R59, R22, UR5, R9 ;  /* 0x00000005163b7c24 */ /* 0x000fe2000f8e0209 */
[----:B------:R-:W-:Y:S01]  /*1f50*/  ULDC.64 UR4, c[0x0][0x640] ;  /* 0x0001900000047ab9 */ /* 0x000fe20000000a00 */
[----:B------:R-:W-:Y:S01]  /*1f60*/  IMAD.IADD R7, R7, 0x1, -R4 ;  /* 0x0000000107077824 */ /* 0x000fe200078e0a04 */
[----:B------:R-:W-:Y:S01]  /*1f70*/  SHF.L.U64.HI R9, R60, 0x3, R61 ;  /* 0x000000033c097819 */ /* 0x000fe2000001023d */
[----:B------:R-:W-:Y:S02]  /*1f80*/  IMAD R23, R16, UR4, RZ ;  /* 0x0000000410177c24 */ /* 0x000fe4000f8e02ff */
[----:B------:R-:W-:Y:S01]  /*1f90*/  IMAD.SHL.U32 R60, R60, 0x8, RZ ;  /* 0x000000083c3c7824 */ /* 0x000fe200078e00ff */
[----:B------:R-:W-:Y:S01]  /*1fa0*/  ISETP.GT.AND P0, PT, R7, RZ, PT ;  /* 0x000000ff0700720c */ /* 0x000fe20003f04270 */
[----:B------:R-:W-:Y:S02]  /*1fb0*/  IMAD R23, R22, UR5, R23 ;  /* 0x0000000516177c24 */ /* 0x000fe4000f8e0217 */
[----:B------:R-:W-:Y:S01]  /*1fc0*/  IMAD.IADD R59, R11, 0x1, R59 ;  /* 0x000000010b3b7824 */ /* 0x000fe200078e023b */
[----:B------:R-:W-:Y:S01]  /*1fd0*/  ISETP.GT.AND P2, PT, R8, RZ, P0 ;  /* 0x000000ff0800720c */ /* 0x000fe20000744270 */
[----:B------:R-:W-:-:S12]  /*1fe0*/  @!P1 BRA `(.L_x_28) ;  /* 0x0000001c00109947 */ /* 0x000fd80003800000 */
[----:B------:R-:W-:Y:S01]  /*1ff0*/  IADD3 R16, P1, R4, R14, RZ ;  /* 0x0000000e04107210 */ /* 0x000fe20007f3e0ff */
[----:B------:R-:W-:Y:S01]  /*2000*/  ULDC.64 UR6, c[0x0][0x638] ;  /* 0x00018e0000067ab9 */ /* 0x000fe20000000a00 */
[----:B------:R-:W-:Y:S01]  /*2010*/  ULDC.64 UR8, c[0x0][0x648] ;  /* 0x0001920000087ab9 */ /* 0x000fe20000000a00 */
[----:B------:R-:W-:Y:S01]  /*2020*/  IMAD R20, R17, UR6, RZ ;  /* 0x0000000611147c24 */ /* 0x000fe2000f8e02ff */
[----:B------:R-:W-:Y:S01]  /*2030*/  ULDC.64 UR10, c[0x0][0x630] ;  /* 0x00018c00000a7ab9 */ /* 0x000fe20000000a00 */
[----:B------:R-:W-:Y:S01]  /*2040*/  IMAD.X R17, R6, 0x1, R15, P1 ;  /* 0x0000000106117824 */ /* 0x000fe200008e060f */
[----:B------:R-:W-:Y:S01]  /*2050*/  ULDC.64 UR14, c[0x0][0x628] ;  /* 0x00018a00000e7ab9 */ /* 0x000fe20000000a00 */
[C---:B------:R-:W-:Y:S02]  /*2060*/  IMAD R11, R5.reuse, UR7, R20 ;  /* 0x00000007050b7c24 */ /* 0x040fe4000f8e0214 */
[----:B------:R-:W-:-:S04]  /*2070*/  IMAD.WIDE.U32 R16, R5, UR6, R16 ;  /* 0x0000000605107c25 */ /* 0x000fc8000f8e0010 */
[----:B------:R-:W-:Y:S02]  /*2080*/  IMAD R18, R18, UR8, RZ ;  /* 0x0000000812127c24 */ /* 0x000fe4000f8e02ff */
[----:B------:R-:W-:Y:S02]  /*2090*/  IMAD.IADD R17, R17, 0x1, R11 ;  /* 0x0000000111117824 */ /* 0x000fe400078e020b */
[C---:B------:R-:W-:Y:S02]  /*20a0*/  IMAD R61, R3.reuse, UR9, R18 ;  /* 0x00000009033d7c24 */ /* 0x040fe4000f8e0212 */
[----:B------:R-:W-:-:S04]  /*20b0*/  IMAD.WIDE.U32 R16, R3, UR8, R16 ;  /* 0x0000000803107c25 */ /* 0x000fc8000f8e0010 */
[----:B------:R-:W-:Y:S02]  /*20c0*/  IMAD.IADD R17, R17, 0x1, R61 ;  /* 0x0000000111117824 */ /* 0x000fe400078e023d */
[----:B------:R-:W-:Y:S02]  /*20d0*/  IMAD R21, R13, UR10, RZ ;  /* 0x0000000a0d157c24 */ /* 0x000fe4000f8e02ff */
[----:B------:R-:W-:-:S04]  /*20e0*/  IMAD.WIDE.U32 R16, R22, UR4, R16 ;  /* 0x0000000416107c25 */ /* 0x000fc8000f8e0010 */
[----:B------:R-:W-:Y:S02]  /*20f0*/  IMAD.IADD R19, R23, 0x1, R17 ;  /* 0x0000000117137824 */ /* 0x000fe400078e0211 */
[----:B------:R-:W-:Y:S02]  /*2100*/  IMAD.MOV.U32 R18, RZ, RZ, R16 ;  /* 0x000000ffff127224 */ /* 0x000fe400078e0010 */
[C---:B------:R-:W-:Y:S02]  /*2110*/  IMAD R62, R12.reuse, UR11, R21 ;  /* 0x0000000b0c3e7c24 */ /* 0x040fe4000f8e0215 */
[----:B------:R-:W-:-:S04]  /*2120*/  IMAD.WIDE.U32 R20, R12, UR10, R18 ;  /* 0x0000000a0c147c25 */ /* 0x000fc8000f8e0012 */
[----:B------:R-:W-:Y:S01]  /*2130*/  IMAD.IADD R21, R21, 0x1, R62 ;  /* 0x0000000115157824 */ /* 0x000fe200078e023e */
[----:B------:R-:W-:-:S04]  /*2140*/  LEA R64, P1, R20, UR14, 0x1 ;  /* 0x0000000e14407c11 */ /* 0x000fc8000f8208ff */
[----:B------:R-:W-:-:S05]  /*2150*/  LEA.HI.X R65, R20, UR15, R21, 0x1, P1 ;  /* 0x0000000f14417c11 */ /* 0x000fca00088f0c15 */
[----:B------:R0:W3:Y:S01]  /*2160*/  @P2 LDG.E.LTC128B.U16 R63, desc[UR12][R64.64] ;  /* 0x0000000c403f2981 */ /* 0x0000e2000c1e1520 */
[----:B------:R-:W-:Y:S01]  /*2170*/  IMAD.WIDE.U32 R20, R22, UR4, RZ ;  /* 0x0000000416147c25 */ /* 0x000fe2000f8e00ff */
[----:B------:R-:W-:Y:S01]  /*2180*/  ULDC.64 UR4, c[0x0][0x650] ;  /* 0x0001940000047ab9 */ /* 0x000fe20000000a00 */
[----:B------:R-:W-:Y:S01]  /*2190*/  ISETP.GT.AND P1, PT, R7, 0x1, PT ;  /* 0x000000010700780c */ /* 0x000fe20003f24270 */
[----:B------:R-:W-:Y:S01]  /*21a0*/  BSSY B0, `(.L_x_29) ;  /* 0x0000018000007945 */ /* 0x000fe20003800000 */
[----:B------:R-:W-:Y:S02]  /*21b0*/  IMAD.IADD R23, R21, 0x1, R23 ;  /* 0x0000000115177824 */ /* 0x000fe400078e0217 */
[----:B------:R-:W-:-:S04]  /*21c0*/  IMAD.MOV.U32 R22, RZ, RZ, R20 ;  /* 0x000000ffff167224 */ /* 0x000fc800078e0014 */
[----:B------:R-:W-:-:S04]  /*21d0*/  IMAD.WIDE.U32 R56, R12, UR10, R22 ;  /* 0x0000000a0c387c25 */ /* 0x000fc8000f8e0016 */
[----:B------:R-:W-:Y:S02]  /*21e0*/  IMAD.IADD R57, R62, 0x1, R57 ;  /* 0x000000013e397824 */ /* 0x000fe400078e0239 */
[----:B------:R-:W-:-:S04]  /*21f0*/  IMAD.WIDE.U32 R56, R3, UR8, R56 ;  /* 0x0000000803387c25 */ /* 0x000fc8000f8e0038 */
[----:B------:R-:W-:Y:S02]  /*2200*/  IMAD.IADD R57, R61, 0x1, R57 ;  /* 0x000000013d397824 */ /* 0x000fe400078e0239 */
[----:B------:R-:W-:-:S04]  /*2210*/  IMAD.WIDE.U32 R56, R5, UR6, R56 ;  /* 0x0000000605387c25 */ /* 0x000fc8000f8e0038 */
[----:B0-----:R-:W-:Y:S01]  /*2220*/  IMAD.IADD R65, R11, 0x1, R57 ;  /* 0x000000010b417824 */ /* 0x001fe200078e0239 */
[----:B------:R-:W-:Y:S02]  /*2230*/  IADD3 R64, P4, P5, R4, R56, R14 ;  /* 0x0000003804407210 */ /* 0x000fe40007d9e00e */
[----:B------:R-:W-:Y:S02]  /*2240*/  LEA R56, P3, R10, UR4, 0x1 ;  /* 0x000000040a387c11 */ /* 0x000fe4000f8608ff */
[----:B------:R-:W-:Y:S02]  /*2250*/  IADD3.X R65, R6, R65, R15, P4, P5 ;  /* 0x0000004106417210 */ /* 0x000fe400027ea40f */
[----:B------:R-:W-:Y:S02]  /*2260*/  LEA.HI.X R57, R10, UR5, R59, 0x1, P3 ;  /* 0x000000050a397c11 */ /* 0x000fe400098f0c3b */
[----:B------:R-:W-:Y:S02]  /*2270*/  ISETP.GT.AND P3, PT, R8, RZ, P1 ;  /* 0x000000ff0800720c */ /* 0x000fe40000f64270 */
[----:B------:R-:W-:-:S04]  /*2280*/  LEA R58, P4, R64, UR14, 0x1 ;  /* 0x0000000e403a7c11 */ /* 0x000fc8000f8808ff */
[----:B------:R-:W-:Y:S01]  /*2290*/  LEA.HI.X R59, R64, UR15, R65, 0x1, P4 ;  /* 0x0000000f403b7c11 */ /* 0x000fe2000a0f0c41 */
[----:B---3--:R-:W-:Y:S01]  /*22a0*/  HADD2.F32 R67, -RZ, R63.H0_H0 ;  /* 0x2000003fff437230 */ /* 0x008fe20000004100 */
[----:B------:R-:W-:-:S04]  /*22b0*/  PRMT R10, R63, 0x7610, R10 ;  /* 0x000076103f0a7816 */ /* 0x000fc8000000000a */
[----:B------:R-:W-:-:S04]  /*22c0*/  FMUL R67, R67, R2 ;  /* 0x0000000243437220 */ /* 0x000fc80000400000 */
[----:B--2---:R-:W-:-:S05]  /*22d0*/  FFMA R67, R24, R0, R67 ;  /* 0x0000000018437223 */ /* 0x004fca0000000043 */
[----:B------:R-:W-:-:S05]  /*22e0*/  F2FP.F16.F32.PACK_AB R67, RZ, R67 ;  /* 0x00000043ff43723e */ /* 0x000fca00000000ff */
[----:B------:R0:W-:Y:S01]  /*22f0*/  @P2 STG.E.U16 desc[UR12][R56.64], R67 ;  /* 0x0000004338002986 */ /* 0x0001e2000c10150c */
[----:B------:R-:W-:Y:S05]  /*2300*/  @!P3 BRA `(.L_x_30) ;  /* 0x000000000004b947 */ /* 0x000fea0003800000 */
[----:B------:R1:W5:Y:S02]  /*2310*/  LDG.E.LTC128B.U16 R10, desc[UR12][R58.64+0x2] ;  /* 0x0000020c3a0a7981 */ /* 0x000364000c1e1520 */
.L_x_30:
[----:B------:R-:W-:Y:S05]  /*2320*/  BSYNC B0 ;  /* 0x0000000000007941 */ /* 0x000fea0003800000 */
.L_x_29:
[----:B------:R-:W-:Y:S01]  /*2330*/  USHF.L.U32 UR5, UR10, 0x3, URZ ;  /* 0x000000030a057899 */ /* 0x000fe2000800063f */
[----:B-----5:R-:W-:Y:S01]  /*2340*/  HADD2.F32 R13, -RZ, R10.H0_H0 ;  /* 0x2000000aff0d7230 */ /* 0x020fe20000004100 */
[----:B------:R-:W-:Y:S01]  /*2350*/  USHF.L.U64.HI UR4, UR10, 0x3, UR11 ;  /* 0x000000030a047899 */ /* 0x000fe2000801020b */
[----:B------:R-:W-:Y:S01]  /*2360*/  ISETP.GT.AND P0, PT, R8, 0x8, P0 ;  /* 0x000000080800780c */ /* 0x000fe20000704270 */
[----:B------:R-:W-:Y:S02]  /*2370*/  @P3 IMAD.MOV.U32 R17, RZ, RZ, R57 ;  /* 0x000000ffff113224 */ /* 0x000fe400078e0039 */
[----:B------:R-:W-:Y:S02]  /*2380*/  IMAD.U32 R64, RZ, RZ, UR5 ;  /* 0x00000005ff407e24 */ /* 0x000fe4000f8e00ff */
[----:B------:R-:W-:Y:S01]  /*2390*/  FMUL R18, R13, R2 ;  /* 0x000000020d127220 */ /* 0x000fe20000400000 */
[----:B------:R-:W-:-:S03]  /*23a0*/  IMAD.U32 R65, RZ, RZ, UR4 ;  /* 0x00000004ff417e24 */ /* 0x000fc6000f8e00ff */
[----:B------:R-:W-:Y:S01]  /*23b0*/  FFMA R18, R25, R0, R18 ;  /* 0x0000000019127223 */ /* 0x000fe20000000012 */
[----:B------:R-:W-:-:S04]  /*23c0*/  IMAD.WIDE.U32 R64, R12, UR10, R64 ;  /* 0x0000000a0c407c25 */ /* 0x000fc8000f8e0040 */
[----:B------:R-:W-:Y:S01]  /*23d0*/  IMAD.IADD R21, R62, 0x1, R65 ;  /* 0x000000013e157824 */ /* 0x000fe200078e0241 */
[----:B------:R-:W-:Y:S02]  /*23e0*/  IADD3 R16, P2, R16, R64, RZ ;  /* 0x0000004010107210 */ /* 0x000fe40007f5e0ff */
[----:B------:R-:W-:-:S03]  /*23f0*/  F2FP.F16.F32.PACK_AB R18, RZ, R18 ;  /* 0x00000012ff12723e */ /* 0x000fc600000000ff */
[----:B------:R-:W-:Y:S01]  /*2400*/  IMAD.X R19, R21, 0x1, R19, P2 ;  /* 0x0000000115137824 */ /* 0x000fe200010e0613 */
[----:B------:R-:W-:Y:S02]  /*2410*/  LEA R12, P2, R16, UR14, 0x1 ;  /* 0x0000000e100c7c11 */ /* 0x000fe4000f8408ff */
[----:B------:R-:W-:Y:S02]  /*2420*/  PRMT R22, R18, 0x7610, R22 ;  /* 0x0000761012167816 */ /* 0x000fe40000000016 */
[----:B------:R-:W-:Y:S01]  /*2430*/  LEA.HI.X R13, R16, UR15, R19, 0x1, P2 ;  /* 0x0000000f100d7c11 */ /* 0x000fe200090f0c13 */
[----:B------:R-:W-:-:S05]  /*2440*/  @P3 IMAD.MOV.U32 R16, RZ, RZ, R56 ;  /* 0x000000ffff103224 */ /* 0x000fca00078e0038 */
[----:B------:R2:W-:Y:S04]  /*2450*/  @P3 STG.E.U16 desc[UR12][R16.64+0x2], R22 ;  /* 0x0000021610003986 */ /* 0x0005e8000c10150c */
[----:B------:R-:W3:Y:S01]  /*2460*/  @P0 LDG.E.LTC128B.U16 R10, desc[UR12][R12.64] ;  /* 0x0000000c0c0a0981 */ /* 0x000ee2000c1e1520 */
[----:B------:R-:W-:Y:S01]  /*2470*/  IADD3 R18, P2, R20, R64, RZ ;  /* 0x0000004014127210 */ /* 0x000fe20007f5e0ff */
[----:B------:R-:W-:Y:S01]  /*2480*/  BSSY B0, `(.L_x_31) ;  /* 0x0000015000007945 */ /* 0x000fe20003800000 */
[----:B------:R-:W-:Y:S02]  /*2490*/  SHF.L.U64.HI R9, R60, 0x1, R9 ;  /* 0x000000013c097819 */ /* 0x000fe40000010209 */
[----:B------:R-:W-:Y:S01]  /*24a0*/  ISETP.GT.AND P1, PT, R8, 0x8, P1 ;  /* 0x000000080800780c */ /* 0x000fe20000f24270 */
[----:B------:R-:W-:-:S02]  /*24b0*/  IMAD.X R19, R21, 0x1, R23, P2 ;  /* 0x0000000115137824 */ /* 0x000fc400010e0617 */
[----:B------:R-:W-:-:S04]  /*24c0*/  IMAD.WIDE.U32 R18, R3, UR8, R18 ;  /* 0x0000000803127c25 */ /* 0x000fc8000f8e0012 */
[----:B------:R-:W-:Y:S02]  /*24d0*/  IMAD.IADD R19, R61, 0x1, R19 ;  /* 0x000000013d137824 */ /* 0x000fe400078e0213 */
[----:B------:R-:W-:-:S04]  /*24e0*/  IMAD.WIDE.U32 R18, R5, UR6, R18 ;  /* 0x0000000605127c25 */ /* 0x000fc8000f8e0012 */
[----:B------:R-:W-:Y:S01]  /*24f0*/  IMAD.IADD R11, R11, 0x1, R19 ;  /* 0x000000010b0b7824 */ /* 0x000fe200078e0213 */
[----:B------:R-:W-:-:S04]  /*2500*/  IADD3 R5, P2, P3, R4, R18, R14 ;  /* 0x0000001204057210 */ /* 0x000fc80007b5e00e */
[----:B------:R-:W-:Y:S02]  /*2510*/  IADD3.X R6, R6, R11, R15, P2, P3 ;  /* 0x0000000b06067210 */ /* 0x000fe400017e640f */
[----:B------:R-:W-:Y:S02]  /*2520*/  LEA R60, P2, R60, R56, 0x1 ;  /* 0x000000383c3c7211 */ /* 0x000fe400078408ff */
[----:B------:R-:W-:-:S03]  /*2530*/  LEA R4, P3, R5, UR14, 0x1 ;  /* 0x0000000e05047c11 */ /* 0x000fc6000f8608ff */
[----:B------:R-:W-:Y:S01]  /*2540*/  IMAD.X R61, R9, 0x1, R57, P2 ;  /* 0x00000001093d7824 */ /* 0x000fe200010e0639 */
[----:B------:R-:W-:Y:S01]  /*2550*/  LEA.HI.X R5, R5, UR15, R6, 0x1, P3 ;  /* 0x0000000f05057c11 */ /* 0x000fe200098f0c06 */
[----:B---3--:R-:W-:-:S05]  /*2560*/  HADD2.F32 R3, -RZ, R10.H0_H0 ;  /* 0x2000000aff037230 */ /* 0x008fca0000004100 */
[----:B------:R-:W-:-:S04]  /*2570*/  FMUL R3, R3, R2 ;  /* 0x0000000203037220 */ /* 0x000fc80000400000 */
[----:B------:R-:W-:-:S05]  /*2580*/  FFMA R3, R26, R0, R3 ;  /* 0x000000001a037223 */ /* 0x000fca0000000003 */
[----:B------:R-:W-:-:S05]  /*2590*/  F2FP.F16.F32.PACK_AB R3, RZ, R3 ;  /* 0x00000003ff03723e */ /* 0x000fca00000000ff */
[----:B------:R2:W-:Y:S01]  /*25a0*/  @P0 STG.E.U16 desc[UR12][R60.64], R3 ;  /* 0x000000033c000986 */ /* 0x0005e2000c10150c */
[----:B------:R-:W-:Y:S05]  /*25b0*/  @!P1 BRA `(.L_x_32) ;  /* 0x0000000000049947 */ /* 0x000fea0003800000 */
[----:B------:R3:W5:Y:S02]  /*25c0*/  LDG.E.LTC128B.U16 R10, desc[UR12][R4.64+0x2] ;  /* 0x0000020c040a7981 */ /* 0x000764000c1e1520 */
.L_x_32:
[----:B------:R-:W-:Y:S05]  /*25d0*/  BSYNC B0 ;  /* 0x0000000000007941 */ /* 0x000fea0003800000 */
.L_x_31:
[----:B--2--5:R-:W-:Y:S01]  /*25e0*/  HADD2.F32 R3, -RZ, R10.H0_H0 ;  /* 0x2000000aff037230 */ /* 0x024fe20000004100 */
[----:B------:R-:W-:Y:S01]  /*25f0*/  ISETP.GT.AND P0, PT, R7, 0x8, PT ;  /* 0x000000080700780c */ /* 0x000fe20003f04270 */
[----:B------:R-:W-:Y:S01]  /*2600*/  @P1 IMAD.MOV.U32 R12, RZ, RZ, R60 ;  /* 0x000000ffff0c1224 */ /* 0x000fe200078e003c */
[----:B------:R-:W-:Y:S01]  /*2610*/  BSSY B0, `(.L_x_33) ;  /* 0x000000a000007945 */ /* 0x000fe20003800000 */
[----:B------:R-:W-:Y:S02]  /*2620*/  @P1 IMAD.MOV.U32 R13, RZ, RZ, R61 ;  /* 0x000000ffff0d1224 */ /* 0x000fe400078e003d */
[----:B------:R-:W-:Y:S01]  /*2630*/  FMUL R6, R3, R2 ;  /* 0x0000000203067220 */ /* 0x000fe20000400000 */
[----:B------:R-:W-:Y:S02]  /*2640*/  ISETP.GT.AND P2, PT, R8, RZ, P0 ;  /* 0x000000ff0800720c */ /* 0x000fe40000744270 */
[----:B------:R-:W-:Y:S01]  /*2650*/  PRMT R3, R10, 0x7610, R3 ;  /* 0x000076100a037816 */ /* 0x000fe20000000003 */
[----:B------:R-:W-:-:S05]  /*2660*/  FFMA R6, R27, R0, R6 ;  /* 0x000000001b067223 */ /* 0x000fca0000000006 */
[----:B------:R-:W-:-:S05]  /*2670*/  F2FP.F16.F32.PACK_AB R6, RZ, R6 ;  /* 0x00000006ff06723e */ /* 0x000fca00000000ff */
[----:B------:R2:W-:Y:S01]  /*2680*/  @P1 STG.E.U16 desc[UR12][R12.64+0x2], R6 ;  /* 0x000002060c001986 */ /* 0x0005e2000c10150c */
[----:B------:R-:W-:Y:S05]  /*2690*/  @!P2 BRA `(.L_x_34) ;  /* 0x000000000004a947 */ /* 0x000fea0003800000 */
[----:B------:R4:W5:Y:S02]  /*26a0*/  LDG.E.LTC128B.U16 R3, desc[UR12][R58.64+0x10] ;  /* 0x0000100c3a037981 */ /* 0x000964000c1e1520 */
.L_x_34:
[----:B------:R-:W-:Y:S05]  /*26b0*/  BSYNC B0 ;  /* 0x0000000000007941 */ /* 0x000fea0003800000 */
.L_x_33:
[----:B-----5:R-:W-:Y:S01]  /*26c0*/  HADD2.F32 R9, -RZ, R3.H0_H0 ;  /* 0x20000003ff097230 */ /* 0x020fe20000004100 */
[----:B------:R-:W-:Y:S01]  /*26d0*/  ISETP.GT.AND P1, PT, R7, 0x9, PT ;  /* 0x000000090700780c */ /* 0x000fe20003f24270 */
[----:B------:R-:W-:Y:S01]  /*26e0*/  @P2 IMAD.MOV.U32 R10, RZ, RZ, R56 ;  /* 0x000000ffff0a2224 */ /* 0x000fe200078e0038 */
[----:B------:R-:W-:Y:S01]  /*26f0*/  BSSY B0, `(.L_x_35) ;  /* 0x0000009000007945 */ /* 0x000fe20003800000 */
[----:B------:R-:W-:Y:S02]  /*2700*/  @P2 IMAD.MOV.U32 R11, RZ, RZ, R57 ;  /* 0x000000ffff0b2224 */ /* 0x000fe400078e0039 */
[----:B------:R-:W-:Y:S01]  /*2710*/  FMUL R9, R9, R2 ;  /* 0x0000000209097220 */ /* 0x000fe20000400000 */
[----:B------:R-:W-:-:S03]  /*2720*/  ISETP.GT.AND P3, PT, R8, RZ, P1 ;  /* 0x000000ff0800720c */ /* 0x000fc60000f64270 */
[----:B------:R-:W-:-:S05]  /*2730*/  FFMA R9, R28, R0, R9 ;  /* 0x000000001c097223 */ /* 0x000fca0000000009 */
[----:B------:R-:W-:-:S05]  /*2740*/  F2FP.F16.F32.PACK_AB R9, RZ, R9 ;  /* 0x00000009ff09723e */ /* 0x000fca00000000ff */
[----:B------:R0:W-:Y:S01]  /*2750*/  @P2 STG.E.U16 desc[UR12][R10.64+0x10], R9 ;  /* 0x000010090a002986 */ /* 0x0001e2000c10150c */
[----:B------:R-:W-:Y:S05]  /*2760*/  @!P3 BRA `(.L_x_36) ;  /* 0x000000000004b947 */ /* 0x000fea0003800000 */
[----:B------:R0:W5:Y:S02]  /*2770*/  LDG.E.LTC128B.U16 R3, desc[UR12][R58.64+0x12] ;  /* 0x0000120c3a037981 */ /* 0x000164000c1e1520 */
.L_x_36:
[----:B------:R-:W-:Y:S05]  /*2780*/  BSYNC B0 ;  /* 0x0000000000007941 */ /* 0x000fea0003800000 */
.L_x_35:
[----:B0----5:R-:W-:Y:S01]  /*2790*/  HADD2.F32 R9, -RZ, R3.H0_H0 ;  /* 0x20000003ff097230 */ /* 0x021fe20000004100 */
[----:B------:R-:W-:Y:S01]  /*27a0*/  ISETP.GT.AND P0, PT, R8, 0x8, P0 ;  /* 0x000000080800780c */ /* 0x000fe20000704270 */
[----:B------:R-:W-:Y:S01]  /*27b0*/  @P3 IMAD.MOV.U32 R10, RZ, RZ, R56 ;  /* 0x000000ffff0a3224 */ /* 0x000fe200078e0038 */
[----:B------:R-:W-:Y:S01]  /*27c0*/  BSSY B0, `(.L_x_37) ;  /* 0x0000008000007945 */ /* 0x000fe20003800000 */
[----:B------:R-:W-:Y:S02]  /*27d0*/  @P3 IMAD.MOV.U32 R11, RZ, RZ, R57 ;  /* 0x000000ffff0b3224 */ /* 0x000fe400078e0039 */
[----:B--2---:R-:W-:-:S04]  /*27e0*/  FMUL R6, R9, R2 ;  /* 0x0000000209067220 */ /* 0x004fc80000400000 */
[----:B------:R-:W-:-:S05]  /*27f0*/  FFMA R6, R29, R0, R6 ;  /* 0x000000001d067223 */ /* 0x000fca0000000006 */
[----:B------:R-:W-:-:S05]  /*2800*/  F2FP.F16.F32.PACK_AB R6, RZ, R6 ;  /* 0x00000006ff06723e */ /* 0x000fca00000000ff */
[----:B------:R0:W-:Y:S01]  /*2810*/  @P3 STG.E.U16 desc[UR12][R10.64+0x12], R6 ;  /* 0x000012060a003986 */ /* 0x0001e2000c10150c */
[----:B------:R-:W-:Y:S05]  /*2820*/  @!P0 BRA `(.L_x_38) ;  /* 0x0000000000048947 */ /* 0x000fea0003800000 */
[----:B------:R2:W5:Y:S02]  /*2830*/  LDG.E.LTC128B.U16 R3, desc[UR12][R4.64+0x10] ;  /* 0x0000100c04037981 */ /* 0x000564000c1e1520 */
.L_x_38:
[----:B------:R-:W-:Y:S05]  /*2840*/  BSYNC B0 ;  /* 0x0000000000007941 */ /* 0x000fea0003800000 */
.L_x_37:
[----:B-----5:R-:W-:Y:S01]  /*2850*/  HADD2.F32 R9, -RZ, R3.H0_H0 ;  /* 0x20000003ff097230 */ /* 0x020fe20000004100 */
[----:B------:R-:W-:Y:S01]  /*2860*/  ISETP.GT.AND P1, PT, R8, 0x8, P1 ;  /* 0x000000080800780c */ /* 0x000fe20000f24270 */
[----:B0-----:R-:W-:Y:S01]  /*2870*/  @P0 IMAD.MOV.U32 R10, RZ, RZ, R60 ;  /* 0x000000ffff0a0224 */ /* 0x001fe200078e003c */
[----:B------:R-:W-:Y:S01]  /*2880*/  BSSY B0, `(.L_x_39) ;  /* 0x0000008000007945 */ /* 0x000fe20003800000 */
[----:B------:R-:W-:Y:S02]  /*2890*/  @P0 IMAD.MOV.U32 R11, RZ, RZ, R61 ;  /* 0x000000ffff0b0224 */ /* 0x000fe400078e003d */
[----:B------:R-:W-:-:S04]  /*28a0*/  FMUL R9, R9, R2 ;  /* 0x0000000209097220 */ /* 0x000fc80000400000 */
[----:B------:R-:W-:-:S05]  /*28b0*/  FFMA R9, R30, R0, R9 ;  /* 0x000000001e097223 */ /* 0x000fca0000000009 */
[----:B------:R-:W-:-:S05]  /*28c0*/  F2FP.F16.F32.PACK_AB R9, RZ, R9 ;  /* 0x00000009ff09723e */ /* 0x000fca00000000ff */
[----:B------:R0:W-:Y:S01]  /*28d0*/  @P0 STG.E.U16 desc[UR12][R10.64+0x10], R9 ;  /* 0x000010090a000986 */ /* 0x0001e2000c10150c */
[----:B------:R-:W-:Y:S05]  /*28e0*/  @!P1 BRA `(.L_x_40) ;  /* 0x0000000000049947 */ /* 0x000fea0003800000 */
[----:B------:R0:W5:Y:S02]  /*28f0*/  LDG.E.LTC128B.U16 R3, desc[UR12][R4.64+0x12] ;  /* 0x0000120c04037981 */ /* 0x000164000c1e1520 */
.L_x_40:
[----:B------:R-:W-:Y:S05]  /*2900*/  BSYNC B0 ;  /* 0x0000000000007941 */ /* 0x000fea0003800000 */
.L_x_39:
[----:B0----5:R-:W-:Y:S01]  /*2910*/  HADD2.F32 R9, -RZ, R3.H0_H0 ;  /* 0x20000003ff097230 */ /* 0x021fe20000004100 */
        /* <DEDUP_REMOVED lines=11> */
.L_x_42:
[----:B------:R-:W-:Y:S05]  /*29d0*/  BSYNC B0 ;  /* 0x0000000000007941 */ /* 0x000fea0003800000 */
.L_x_41:
[----:B-----5:R-:W-:Y:S01]  /*29e0*/  HADD2.F32 R9, -RZ, R3.H0_H0 ;  /* 0x20000003ff097230 */ /* 0x020fe20000004100 */
[----:B------:R-:W-:Y:S01]  /*29f0*/  ISETP.GT.AND P1, PT, R7, 0x11, PT ;  /* 0x000000110700780c */ /* 0x000fe20003f24270 */
[----:B0-----:R-:W-:Y:S01]  /*2a00*/  @P2 IMAD.MOV.U32 R10, RZ, RZ, R56 ;  /* 0x000000ffff0a2224 */ /* 0x001fe200078e0038 */
        /* <DEDUP_REMOVED lines=9> */
.L_x_44:
[----:B------:R-:W-:Y:S05]  /*2aa0*/  BSYNC B0 ;  /* 0x0000000000007941 */ /* 0x000fea0003800000 */
.L_x_43:
[----:B0----5:R-:W-:Y:S01]  /*2ab0*/  HADD2.F32 R9, -RZ, R3.H0_H0 ;  /* 0x20000003ff097230 */ /* 0x021fe20000004100 */
[----:B------:R-:W-:Y:S01]  /*2ac0*/  ISETP.GT.AND P0, PT, R8, 0x8, P0 ;  /* 0x000000080800780c */ /* 0x000fe20000704270 */
[----:B------:R-:W-:Y:S01]  /*2ad0*/  @P3 IMAD.MOV.U32 R10, RZ, RZ, R56 ;  /* 0x000000ffff0a3224 */ /* 0x000fe200078e0038 */
        /* <DEDUP_REMOVED lines=8> */
.L_x_46:
[----:B------:R-:W-:Y:S05]  /*2b60*/  BSYNC B0 ;  /* 0x0000000000007941 */ /* 0x000fea0003800000 */
.L_x_45:
        /* <DEDUP_REMOVED lines=11> */
.L_x_48:
[----:B------:R-:W-:Y:S05]  /*2c20*/  BSYNC B0 ;  /* 0x0000000000007941 */ /* 0x000fea0003800000 */
.L_x_47:
        /* <DEDUP_REMOVED lines=12> */
.L_x_50:
[----:B------:R-:W-:Y:S05]  /*2cf0*/  BSYNC B0 ;  /* 0x0000000000007941 */ /* 0x000fea0003800000 */
.L_x_49:
        /* <DEDUP_REMOVED lines=12> */
.L_x_52:
[----:B------:R-:W-:Y:S05]  /*2dc0*/  BSYNC B0 ;  /* 0x0000000000007941 */ /* 0x000fea0003800000 */
.L_x_51:
        /* <DEDUP_REMOVED lines=11> */
.L_x_54:
[----:B------:R-:W-:Y:S05]  /*2e80*/  BSYNC B0 ;  /* 0x0000000000007941 */ /* 0x000fea0003800000 */
.L_x_53:
        /* <DEDUP_REMOVED lines=11> */
.L_x_56:
[----:B------:R-:W-:Y:S05]  /*2f40*/  BSYNC B0 ;  /* 0x0000000000007941 */ /* 0x000fea0003800000 */
.L_x_55:
        /* <DEDUP_REMOVED lines=12> */
.L_x_58:
[----:B------:R-:W-:Y:S05]  /*3010*/  BSYNC B0 ;  /* 0x0000000000007941 */ /* 0x000fea0003800000 */
.L_x_57:
        /* <DEDUP_REMOVED lines=12> */
.L_x_60:
[----:B------:R-:W-:Y:S05]  /*30e0*/  BSYNC B0 ;  /* 0x0000000000007941 */ /* 0x000fea0003800000 */
.L_x_59:
        /* <DEDUP_REMOVED lines=11> */
.L_x_62:
[----:B------:R-:W-:Y:S05]  /*31a0*/  BSYNC B0 ;  /* 0x0000000000007941 */ /* 0x000fea0003800000 */
.L_x_61:
        /* <DEDUP_REMOVED lines=11> */
.L_x_64:
[----:B------:R-:W-:Y:S05]  /*3260*/  BSYNC B0 ;  /* 0x0000000000007941 */ /* 0x000fea0003800000 */
.L_x_63:
        /* <DEDUP_REMOVED lines=12> */
.L_x_66:
[----:B------:R-:W-:Y:S05]  /*3330*/  BSYNC B0 ;  /* 0x0000000000007941 */ /* 0x000fea0003800000 */
.L_x_65:
        /* <DEDUP_REMOVED lines=12> */
.L_x_68:
[----:B------:R-:W-:Y:S05]  /*3400*/  BSYNC B0 ;  /* 0x0000000000007941 */ /* 0x000fea0003800000 */
.L_x_67:
        /* <DEDUP_REMOVED lines=11> */
.L_x_70:
[----:B------:R-:W-:Y:S05]  /*34c0*/  BSYNC B0 ;  /* 0x0000000000007941 */ /* 0x000fea0003800000 */
.L_x_69:
        /* <DEDUP_REMOVED lines=11> */
.L_x_72:
[----:B------:R-:W-:Y:S05]  /*3580*/  BSYNC B0 ;  /* 0x0000000000007941 */ /* 0x000fea0003800000 */
.L_x_71:
        /* <DEDUP_REMOVED lines=12> */
.L_x_74:
[----:B------:R-:W-:Y:S05]  /*3650*/  BSYNC B0 ;  /* 0x0000000000007941 */ /* 0x000fea0003800000 */
.L_x_73:
        /* <DEDUP_REMOVED lines=12> */
.L_x_76:
[----:B------:R-:W-:Y:S05]  /*3720*/  BSYNC B0 ;  /* 0x0000000000007941 */ /* 0x000fea0003800000 */
.L_x_75:
        /* <DEDUP_REMOVED lines=11> */
.L_x_78:
[----:B------:R-:W-:Y:S05]  /*37e0*/  BSYNC B0 ;  /* 0x0000000000007941 */ /* 0x000fea0003800000 */
.L_x_77:
        /* <DEDUP_REMOVED lines=11> */
.L_x_80:
[----:B------:R-:W-:Y:S05]  /*38a0*/  BSYNC B0 ;  /* 0x0000000000007941 */ /* 0x000fea0003800000 */
.L_x_79:
        /* <DEDUP_REMOVED lines=12> */
.L_x_82:
[----:B------:R-:W-:Y:S05]  /*3970*/  BSYNC B0 ;  /* 0x0000000000007941 */ /* 0x000fea0003800000 */
.L_x_81:
        /* <DEDUP_REMOVED lines=12> */
.L_x_84:
[----:B------:R-:W-:Y:S05]  /*3a40*/  BSYNC B0 ;  /* 0x0000000000007941 */ /* 0x000fea0003800000 */
.L_x_83:
[----:B0----5:R-:W-:Y:S01]  /*3a50*/  HADD2.F32 R7, -RZ, R3.H0_H0 ;  /* 0x20000003ff077230 */ /* 0x021fe20000004100 */
[----:B------:R-:W-:Y:S01]  /*3a60*/  ISETP.GT.AND P0, PT, R8, 0x8, P0 ;  /* 0x000000080800780c */ /* 0x000fe20000704270 */
[----:B------:R-:W-:Y:S03]  /*3a70*/  BSSY B0, `(.L_x_85) ;  /* 0x0000007000007945 */ /* 0x000fe60003800000 */
[----:B------:R-:W-:-:S04]  /*3a80*/  FMUL R6, R7, R2 ;  /* 0x0000000207067220 */ /* 0x000fc80000400000 */
[----:B------:R-:W-:-:S05]  /*3a90*/  FFMA R6, R53, R0, R6 ;  /* 0x0000000035067223 */ /* 0x000fca0000000006 */
[----:B------:R-:W-:-:S05]  /*3aa0*/  F2FP.F16.F32.PACK_AB R6, RZ, R6 ;  /* 0x00000006ff06723e */ /* 0x000fca00000000ff */
[----:B------:R0:W-:Y:S01]  /*3ab0*/  @P3 STG.E.U16 desc[UR12][R56.64+0x72], R6 ;  /* 0x0000720638003986 */ /* 0x0001e2000c10150c */
[----:B------:R-:W-:Y:S05]  /*3ac0*/  @!P0 BRA `(.L_x_86) ;  /* 0x0000000000048947 */ /* 0x000fea0003800000 */
[----:B------:R0:W5:Y:S02]  /*3ad0*/  LDG.E.LTC128B.U16 R3, desc[UR12][R4.64+0x70] ;  /* 0x0000700c04037981 */ /* 0x000164000c1e1520 */
.L_x_86:
[----:B------:R-:W-:Y:S05]  /*3ae0*/  BSYNC B0 ;  /* 0x0000000000007941 */ /* 0x000fea0003800000 */
.L_x_85:
[----:B-----5:R-:W-:Y:S01]  /*3af0*/  HADD2.F32 R7, -RZ, R3.H0_H0 ;  /* 0x20000003ff077230 */ /* 0x020fe20000004100 */
[----:B------:R-:W-:Y:S01]  /*3b00*/  ISETP.GT.AND P1, PT, R8, 0x8, P1 ;  /* 0x000000080800780c */ /* 0x000fe20000f24270 */
[----:B0-----:R-:W-:Y:S01]  /*3b10*/  @P0 IMAD.MOV.U32 R6, RZ, RZ, R60 ;  /* 0x000000ffff060224 */ /* 0x001fe200078e003c */
[----:B------:R-:W-:Y:S02]  /*3b20*/  BSSY B0, `(.L_x_87) ;  /* 0x0000009000007945 */ /* 0x000fe40003800000 */
[----:B------:R-:W-:-:S04]  /*3b30*/  FMUL R7, R7, R2 ;  /* 0x0000000207077220 */ /* 0x000fc80000400000 */
[----:B------:R-:W-:-:S05]  /*3b40*/  FFMA R7, R54, R0, R7 ;  /* 0x0000000036077223 */ /* 0x000fca0000000007 */
[----:B------:R-:W-:-:S04]  /*3b50*/  F2FP.F16.F32.PACK_AB R7, RZ, R7 ;  /* 0x00000007ff07723e */ /* 0x000fc800000000ff */
[----:B------:R-:W-:Y:S01]  /*3b60*/  PRMT R8, R7, 0x7610, R8 ;  /* 0x0000761007087816 */ /* 0x000fe20000000008 */
[----:B------:R-:W-:-:S05]  /*3b70*/  @P0 IMAD.MOV.U32 R7, RZ, RZ, R61 ;  /* 0x000000ffff070224 */ /* 0x000fca00078e003d */
[----:B------:R0:W-:Y:S01]  /*3b80*/  @P0 STG.E.U16 desc[UR12][R6.64+0x70], R8 ;  /* 0x0000700806000986 */ /* 0x0001e2000c10150c */
[----:B------:R-:W-:Y:S05]  /*3b90*/  @!P1 BRA `(.L_x_88) ;  /* 0x0000000000049947 */ /* 0x000fea0003800000 */
[----:B------:R0:W5:Y:S02]  /*3ba0*/  LDG.E.LTC128B.U16 R3, desc[UR12][R4.64+0x72] ;  /* 0x0000720c04037981 */ /* 0x000164000c1e1520 */
.L_x_88:
[----:B------:R-:W-:Y:S05]  /*3bb0*/  BSYNC B0 ;  /* 0x0000000000007941 */ /* 0x000fea0003800000 */
.L_x_87:
[----:B-----5:R-:W-:-:S05]  /*3bc0*/  HADD2.F32 R3, -RZ, R3.H0_H0 ;  /* 0x20000003ff037230 */ /* 0x020fca0000004100 */
[----:B------:R-:W-:-:S04]  /*3bd0*/  FMUL R2, R3, R2 ;  /* 0x0000000203027220 */ /* 0x000fc80000400000 */
[----:B------:R-:W-:Y:S01]  /*3be0*/  FFMA R2, R55, R0, R2 ;  /* 0x0000000037027223 */ /* 0x000fe20000000002 */
[----:B------:R-:W-:Y:S06]  /*3bf0*/  @!P1 EXIT ;  /* 0x000000000000994d */ /* 0x000fec0003800000 */
[----:B------:R-:W-:-:S05]  /*3c00*/  F2FP.F16.F32.PACK_AB R2, RZ, R2 ;  /* 0x00000002ff02723e */ /* 0x000fca00000000ff */
[----:B------:R-:W-:Y:S01]  /*3c10*/  STG.E.U16 desc[UR12][R60.64+0x72], R2 ;  /* 0x000072023c007986 */ /* 0x000fe2000c10150c */
[----:B------:R-:W-:Y:S05]  /*3c20*/  EXIT ;  /* 0x000000000000794d */ /* 0x000fea0003800000 */
.L_x_28:
[----:B------:R-:W-:Y:S01]  /*3c30*/  ISETP.GT.AND P3, PT, R7, 0x1, PT ;  /* 0x000000010700780c */ /* 0x000fe20003f64270 */
[----:B------:R-:W-:Y:S01]  /*3c40*/  ULDC.64 UR4, c[0x0][0x650] ;  /* 0x0001940000047ab9 */ /* 0x000fe20000000a00 */
[-C--:B--2---:R-:W-:Y:S01]  /*3c50*/  FMUL R24, R24, R0.reuse ;  /* 0x0000000018187220 */ /* 0x084fe20000400000 */
[-C--:B------:R-:W-:Y:S01]  /*3c60*/  FMUL R25, R25, R0.reuse ;  /* 0x0000000019197220 */ /* 0x080fe20000400000 */
[----:B------:R-:W-:Y:S01]  /*3c70*/  ISETP.GT.AND P1, PT, R8, RZ, P3 ;  /* 0x000000ff0800720c */ /* 0x000fe20001f24270 */
[-C--:B------:R-:W-:Y:S01]  /*3c80*/  FMUL R26, R26, R0.reuse ;  /* 0x000000001a1a7220 */ /* 0x080fe20000400000 */
[----:B------:R-:W-:Y:S01]  /*3c90*/  LEA R2, P4, R10, UR4, 0x1 ;  /* 0x000000040a027c11 */ /* 0x000fe2000f8808ff */
[----:B------:R-:W-:Y:S01]  /*3ca0*/  FMUL R27, R27, R0 ;  /* 0x000000001b1b7220 */ /* 0x000fe20000400000 */
[----:B------:R-:W-:Y:S01]  /*3cb0*/  F2FP.F16.F32.PACK_AB R24, RZ, R24 ;  /* 0x00000018ff18723e */ /* 0x000fe200000000ff */
[-C--:B------:R-:W-:Y:S01]  /*3cc0*/  FMUL R28, R28, R0.reuse ;  /* 0x000000001c1c7220 */ /* 0x080fe20000400000 */
[----:B------:R-:W-:Y:S01]  /*3cd0*/  LEA.HI.X R3, R10, UR5, R59, 0x1, P4 ;  /* 0x000000050a037c11 */ /* 0x000fe2000a0f0c3b */
[-C--:B------:R-:W-:Y:S01]  /*3ce0*/  FMUL R29, R29, R0.reuse ;  /* 0x000000001d1d7220 */ /* 0x080fe20000400000 */
[----:B------:R-:W-:Y:S01]  /*3cf0*/  F2FP.F16.F32.PACK_AB R25, RZ, R25 ;  /* 0x00000019ff19723e */ /* 0x000fe200000000ff */
[-C--:B------:R-:W-:Y:S01]  /*3d00*/  FMUL R30, R30, R0.reuse ;  /* 0x000000001e1e7220 */ /* 0x080fe20000400000 */
[----:B------:R-:W-:Y:S01]  /*3d10*/  ISETP.GT.AND P3, PT, R8, 0x8, P3 ;  /* 0x000000080800780c */ /* 0x000fe20001f64270 */
[----:B------:R-:W-:Y:S01]  /*3d20*/  @P2 STG.E.U16 desc[UR12][R2.64], R24 ;  /* 0x0000001802002986 */ /* 0x000fe2000c10150c */
[----:B------:R-:W-:Y:S01]  /*3d30*/  SHF.L.U64.HI R9, R60, 0x1, R9 ;  /* 0x000000013c097819 */ /* 0x000fe20000010209 */
[-C--:B------:R-:W-:Y:S01]  /*3d40*/  FMUL R31, R31, R0.reuse ;  /* 0x000000001f1f7220 */ /* 0x080fe20000400000 */
[----:B------:R-:W-:Y:S01]  /*3d50*/  ISETP.GT.AND P2, PT, R8, 0x8, P0 ;  /* 0x000000080800780c */ /* 0x000fe20000744270 */
[----:B------:R-:W-:Y:S01]  /*3d60*/  @P1 STG.E.U16 desc[UR12][R2.64+0x2], R25 ;  /* 0x0000021902001986 */ /* 0x000fe2000c10150c */
[----:B------:R-:W-:Y:S01]  /*3d70*/  ISETP.GT.AND P1, PT, R7, 0x8, PT ;  /* 0x000000080700780c */ /* 0x000fe20003f24270 */
[----:B------:R-:W-:Y:S01]  /*3d80*/  FMUL R32, R32, R0 ;  /* 0x0000000020207220 */ /* 0x000fe20000400000 */
[----:B------:R-:W-:Y:S01]  /*3d90*/  LEA R60, P5, R60, R2, 0x1 ;  /* 0x000000023c3c7211 */ /* 0x000fe200078a08ff */
[-C--:B------:R-:W-:Y:S01]  /*3da0*/  FMUL R33, R33, R0.reuse ;  /* 0x0000000021217220 */ /* 0x080fe20000400000 */
[----:B------:R-:W-:Y:S01]  /*3db0*/  ISETP.GT.AND P4, PT, R8, RZ, P1 ;  /* 0x000000ff0800720c */ /* 0x000fe20000f84270 */
[----:B------:R-:W-:Y:S01]  /*3dc0*/  FMUL R34, R34, R0 ;  /* 0x0000000022227220 */ /* 0x000fe20000400000 */
[----:B------:R-:W-:Y:S01]  /*3dd0*/  ISETP.GT.AND P0, PT, R7, 0x9, PT ;  /* 0x000000090700780c */ /* 0x000fe20003f04270 */
[----:B------:R-:W-:Y:S01]  /*3de0*/  IMAD.X R61, R9, 0x1, R3, P5 ;  /* 0x00000001093d7824 */ /* 0x000fe200028e0603 */
[C---:B------:R-:W-:Y:S01]  /*3df0*/  ISETP.GT.AND P1, PT, R8.reuse, 0x8, P1 ;  /* 0x000000080800780c */ /* 0x040fe20000f24270 */
[--C-:B------:R-:W-:Y:S01]  /*3e00*/  @P3 IMAD.MOV.U32 R4, RZ, RZ, R60.reuse ;  /* 0x000000ffff043224 */ /* 0x100fe200078e003c */
[----:B------:R-:W-:Y:S01]  /*3e10*/  ISETP.GT.AND P5, PT, R8, RZ, P0 ;  /* 0x000000ff0800720c */ /* 0x000fe200007a4270 */
[--C-:B------:R-:W-:Y:S01]  /*3e20*/  @P3 IMAD.MOV.U32 R5, RZ, RZ, R61.reuse ;  /* 0x000000ffff053224 */ /* 0x100fe200078e003d */
[----:B------:R-:W-:Y:S01]  /*3e30*/  F2FP.F16.F32.PACK_AB R26, RZ, R26 ;  /* 0x0000001aff1a723e */ /* 0x000fe200000000ff */
[-C--:B------:R-:W-:Y:S01]  /*3e40*/  FMUL R35, R35, R0.reuse ;  /* 0x0000000023237220 */ /* 0x080fe20000400000 */
[----:B------:R-:W-:Y:S01]  /*3e50*/  F2FP.F16.F32.PACK_AB R27, RZ, R27 ;  /* 0x0000001bff1b723e */ /* 0x000fe200000000ff */
[----:B------:R-:W-:Y:S01]  /*3e60*/  FMUL R36, R36, R0 ;  /* 0x0000000024247220 */ /* 0x000fe20000400000 */
[----:B------:R-:W-:Y:S01]  /*3e70*/  F2FP.F16.F32.PACK_AB R28, RZ, R28 ;  /* 0x0000001cff1c723e */ /* 0x000fe200000000ff */
[----:B------:R-:W-:Y:S01]  /*3e80*/  @P2 STG.E.U16 desc[UR12][R60.64], R26 ;  /* 0x0000001a3c002986 */ /* 0x000fe2000c10150c */
[----:B------:R-:W-:Y:S01]  /*3e90*/  F2FP.F16.F32.PACK_AB R29, RZ, R29 ;  /* 0x0000001dff1d723e */ /* 0x000fe200000000ff */
[----:B------:R-:W-:Y:S01]  /*3ea0*/  FMUL R37, R37, R0 ;  /* 0x0000000025257220 */ /* 0x000fe20000400000 */
[----:B------:R-:W-:Y:S01]  /*3eb0*/  F2FP.F16.F32.PACK_AB R30, RZ, R30 ;  /* 0x0000001eff1e723e */ /* 0x000fe200000000ff */
[----:B------:R0:W-:Y:S01]  /*3ec0*/  @P3 STG.E.U16 desc[UR12][R4.64+0x2], R27 ;  /* 0x0000021b04003986 */ /* 0x0001e2000c10150c */
[----:B------:R-:W-:Y:S01]  /*3ed0*/  ISETP.GT.AND P2, PT, R8, 0x8, P0 ;  /* 0x000000080800780c */ /* 0x000fe20000744270 */
[-C--:B------:R-:W-:Y:S01]  /*3ee0*/  FMUL R38, R38, R0.reuse ;  /* 0x0000000026267220 */ /* 0x080fe20000400000 */
[C---:B------:R-:W-:Y:S01]  /*3ef0*/  ISETP.GT.AND P3, PT, R7.reuse, 0x10, PT ;  /* 0x000000100700780c */ /* 0x040fe20003f64270 */
[----:B------:R-:W-:Y:S01]  /*3f00*/  @P4 STG.E.U16 desc[UR12][R2.64+0x10], R28 ;  /* 0x0000101c02004986 */ /* 0x000fe2000c10150c */
[----:B------:R-:W-:Y:S01]  /*3f10*/  ISETP.GT.AND P0, PT, R7, 0x11, PT ;  /* 0x000000110700780c */ /* 0x000fe20003f04270 */
[-C--:B------:R-:W-:Y:S01]  /*3f20*/  FMUL R39, R39, R0.reuse ;  /* 0x0000000027277220 */ /* 0x080fe20000400000 */
[C---:B------:R-:W-:Y:S01]  /*3f30*/  ISETP.GT.AND P4, PT, R8.reuse, RZ, P3 ;  /* 0x000000ff0800720c */ /* 0x040fe20001f84270 */
[----:B------:R-:W-:Y:S01]  /*3f40*/  @P5 STG.E.U16 desc[UR12][R2.64+0x12], R29 ;  /* 0x0000121d02005986 */ /* 0x000fe2000c10150c */
[----:B------:R-:W-:Y:S01]  /*3f50*/  ISETP.GT.AND P5, PT, R8, RZ, P0 ;  /* 0x000000ff0800720c */ /* 0x000fe200007a4270 */
[----:B------:R-:W-:Y:S01]  /*3f60*/  FMUL R40, R40, R0 ;  /* 0x0000000028287220 */ /* 0x000fe20000400000 */
[----:B------:R-:W-:Y:S01]  /*3f70*/  F2FP.F16.F32.PACK_AB R31, RZ, R31 ;  /* 0x0000001fff1f723e */ /* 0x000fe200000000ff */
[--C-:B0-----:R-:W-:Y:S01]  /*3f80*/  @P1 IMAD.MOV.U32 R4, RZ, RZ, R60.reuse ;  /* 0x000000ffff041224 */ /* 0x101fe200078e003c */
[----:B------:R-:W-:Y:S01]  /*3f90*/  ISETP.GT.AND P0, PT, R8, 0x8, P0 ;  /* 0x000000080800780c */ /* 0x000fe20000704270 */
[--C-:B------:R-:W-:Y:S01]  /*3fa0*/  @P1 IMAD.MOV.U32 R5, RZ, RZ, R61.reuse ;  /* 0x000000ffff051224 */ /* 0x100fe200078e003d */
[----:B------:R-:W-:Y:S01]  /*3fb0*/  F2FP.F16.F32.PACK_AB R32, RZ, R32 ;  /* 0x00000020ff20723e */ /* 0x000fe200000000ff */
[-C--:B------:R-:W-:Y:S01]  /*3fc0*/  FMUL R41, R41, R0.reuse ;  /* 0x0000000029297220 */ /* 0x080fe20000400000 */
[----:B------:R-:W-:Y:S01]  /*3fd0*/  F2FP.F16.F32.PACK_AB R33, RZ, R33 ;  /* 0x00000021ff21723e */ /* 0x000fe200000000ff */
[-C--:B------:R-:W-:Y:S01]  /*3fe0*/  FMUL R42, R42, R0.reuse ;  /* 0x000000002a2a7220 */ /* 0x080fe20000400000 */
[----:B------:R0:W-:Y:S01]  /*3ff0*/  @P1 STG.E.U16 desc[UR12][R4.64+0x10], R30 ;  /* 0x0000101e04001986 */ /* 0x0001e2000c10150c */
[----:B------:R-:W-:Y:S01]  /*4000*/  ISETP.GT.AND P1, PT, R8, 0x8, P3 ;  /* 0x000000080800780c */ /* 0x000fe20001f24270 */
[----:B------:R-:W-:Y:S01]  /*4010*/  FMUL R43, R43, R0 ;  /* 0x000000002b2b7220 */ /* 0x000fe20000400000 */
[----:B------:R-:W-:Y:S01]  /*4020*/  F2FP.F16.F32.PACK_AB R34, RZ, R34 ;  /* 0x00000022ff22723e */ /* 0x000fe200000000ff */
[-C--:B------:R-:W-:Y:S01]  /*4030*/  FMUL R44, R44, R0.reuse ;  /* 0x000000002c2c7220 */ /* 0x080fe20000400000 */
[----:B------:R-:W-:Y:S01]  /*4040*/  ISETP.GT.AND P3, PT, R7, 0x19, PT ;  /* 0x000000190700780c */ /* 0x000fe20003f64270 */
[-C--:B------:R-:W-:Y:S01]  /*4050*/  FMUL R45, R45, R0.reuse ;  /* 0x000000002d2d7220 */ /* 0x080fe20000400000 */
[----:B------:R-:W-:Y:S01]  /*4060*/  F2FP.F16.F32.PACK_AB R35, RZ, R35 ;  /* 0x00000023ff23723e */ /* 0x000fe200000000ff */
[----:B------:R-:W-:Y:S01]  /*4070*/  FMUL R46, R46, R0 ;  /* 0x000000002e2e7220 */ /* 0x000fe20000400000 */
[----:B------:R-:W-:Y:S01]  /*4080*/  F2FP.F16.F32.PACK_AB R36, RZ, R36 ;  /* 0x00000024ff24723e */ /* 0x000fe200000000ff */
[----:B------:R-:W-:Y:S01]  /*4090*/  FMUL R47, R47, R0 ;  /* 0x000000002f2f7220 */ /* 0x000fe20000400000 */
[----:B------:R-:W-:Y:S01]  /*40a0*/  F2FP.F16.F32.PACK_AB R37, RZ, R37 ;  /* 0x00000025ff25723e */ /* 0x000fe200000000ff */
[--C-:B0-----:R-:W-:Y:S01]  /*40b0*/  @P2 IMAD.MOV.U32 R4, RZ, RZ, R60.reuse ;  /* 0x000000ffff042224 */ /* 0x101fe200078e003c */
[----:B------:R-:W-:Y:S01]  /*40c0*/  F2FP.F16.F32.PACK_AB R38, RZ, R38 ;  /* 0x00000026ff26723e */ /* 0x000fe200000000ff */
[--C-:B------:R-:W-:Y:S01]  /*40d0*/  @P2 IMAD.MOV.U32 R5, RZ, RZ, R61.reuse ;  /* 0x000000ffff052224 */ /* 0x100fe200078e003d */
[----:B------:R-:W-:Y:S01]  /*40e0*/  F2FP.F16.F32.PACK_AB R39, RZ, R39 ;  /* 0x00000027ff27723e */ /* 0x000fe200000000ff */
[----:B------:R-:W-:Y:S01]  /*40f0*/  FMUL R48, R48, R0 ;  /* 0x0000000030307220 */ /* 0x000fe20000400000 */
[----:B------:R-:W-:Y:S01]  /*4100*/  F2FP.F16.F32.PACK_AB R40, RZ, R40 ;  /* 0x00000028ff28723e */ /* 0x000fe200000000ff */
[-C--:B------:R-:W-:Y:S01]  /*4110*/  FMUL R49, R49, R0.reuse ;  /* 0x0000000031317220 */ /* 0x080fe20000400000 */
[----:B------:R0:W-:Y:S01]  /*4120*/  @P2 STG.E.U16 desc[UR12][R4.64+0x12], R31 ;  /* 0x0000121f04002986 */ /* 0x0001e2000c10150c */
[----:B------:R-:W-:Y:S01]  /*4130*/  ISETP.GT.AND P2, PT, R7, 0x18, PT ;  /* 0x000000180700780c */ /* 0x000fe20003f44270 */
[-C--:B------:R-:W-:Y:S01]  /*4140*/  FMUL R50, R50, R0.reuse ;  /* 0x0000000032327220 */ /* 0x080fe20000400000 */
[----:B------:R-:W-:Y:S01]  /*4150*/  F2FP.F16.F32.PACK_AB R41, RZ, R41 ;  /* 0x00000029ff29723e */ /* 0x000fe200000000ff */
[----:B------:R-:W-:Y:S01]  /*4160*/  @P4 STG.E.U16 desc[UR12][R2.64+0x20], R32 ;  /* 0x0000202002004986 */ /* 0x000fe2000c10150c */
[C---:B------:R-:W-:Y:S01]  /*4170*/  ISETP.GT.AND P4, PT, R8.reuse, RZ, P2 ;  /* 0x000000ff0800720c */ /* 0x040fe20001784270 */
[----:B------:R-:W-:Y:S01]  /*4180*/  FMUL R51, R51, R0 ;  /* 0x0000000033337220 */ /* 0x000fe20000400000 */
[----:B------:R-:W-:Y:S01]  /*4190*/  F2FP.F16.F32.PACK_AB R42, RZ, R42 ;  /* 0x0000002aff2a723e */ /* 0x000fe200000000ff */
[----:B------:R-:W-:Y:S01]  /*41a0*/  @P5 STG.E.U16 desc[UR12][R2.64+0x22], R33 ;  /* 0x0000222102005986 */ /* 0x000fe2000c10150c */
[----:B------:R-:W-:Y:S01]  /*41b0*/  ISETP.GT.AND P5, PT, R8, RZ, P3 ;  /* 0x000000ff0800720c */ /* 0x000fe20001fa4270 */
[----:B------:R-:W-:Y:S01]  /*41c0*/  FMUL R52, R52, R0 ;  /* 0x0000000034347220 */ /* 0x000fe20000400000 */
[----:B------:R-:W-:Y:S01]  /*41d0*/  F2FP.F16.F32.PACK_AB R43, RZ, R43 ;  /* 0x0000002bff2b723e */ /* 0x000fe200000000ff */
[----:B0-----:R-:W-:Y:S01]  /*41e0*/  @P1 IMAD.MOV.U32 R4, RZ, RZ, R60 ;  /* 0x000000ffff041224 */ /* 0x001fe200078e003c */
[----:B------:R-:W-:Y:S01]  /*41f0*/  F2FP.F16.F32.PACK_AB R44, RZ, R44 ;  /* 0x0000002cff2c723e */ /* 0x000fe200000000ff */
[----:B------:R-:W-:Y:S01]  /*4200*/  @P1 IMAD.MOV.U32 R5, RZ, RZ, R61 ;  /* 0x000000ffff051224 */ /* 0x000fe200078e003d */
[----:B------:R-:W-:Y:S01]  /*4210*/  F2FP.F16.F32.PACK_AB R45, RZ, R45 ;  /* 0x0000002dff2d723e */ /* 0x000fe200000000ff */
[----:B------:R-:W-:Y:S01]  /*4220*/  FMUL R53, R53, R0 ;  /* 0x0000000035357220 */ /* 0x000fe20000400000 */
[----:B------:R-:W-:Y:S01]  /*4230*/  F2FP.F16.F32.PACK_AB R46, RZ, R46 ;  /* 0x0000002eff2e723e */ /* 0x000fe200000000ff */
[-C--:B------:R-:W-:Y:S01]  /*4240*/  FMUL R54, R54, R0.reuse ;  /* 0x0000000036367220 */ /* 0x080fe20000400000 */
[----:B------:R0:W-:Y:S01]  /*4250*/  @P1 STG.E.U16 desc[UR12][R4.64+0x20], R34 ;  /* 0x0000202204001986 */ /* 0x0001e2000c10150c */
[C---:B------:R-:W-:Y:S01]  /*4260*/  ISETP.GT.AND P1, PT, R8.reuse, 0x8, P2 ;  /* 0x000000080800780c */ /* 0x040fe20001724270 */
[----:B------:R-:W-:Y:S01]  /*4270*/  FMUL R0, R55, R0 ;  /* 0x0000000037007220 */ /* 0x000fe20000400000 */
[----:B------:R-:W-:-:S02]  /*4280*/  ISETP.GT.AND P2, PT, R8, 0x8, P3 ;  /* 0x000000080800780c */ /* 0x000fc40001f44270 */
[----:B------:R-:W-:Y:S02]  /*4290*/  ISETP.GT.AND P3, PT, R7, 0x20, PT ;  /* 0x000000200700780c */ /* 0x000fe40003f64270 */
[----:B------:R-:W-:Y:S02]  /*42a0*/  F2FP.F16.F32.PACK_AB R47, RZ, R47 ;  /* 0x0000002fff2f723e */ /* 0x000fe400000000ff */
[----:B------:R-:W-:Y:S02]  /*42b0*/  F2FP.F16.F32.PACK_AB R48, RZ, R48 ;  /* 0x00000030ff30723e */ /* 0x000fe400000000ff */
[----:B------:R-:W-:Y:S01]  /*42c0*/  F2FP.F16.F32.PACK_AB R49, RZ, R49 ;  /* 0x00000031ff31723e */ /* 0x000fe200000000ff */
[----:B0-----:R-:W-:Y:S01]  /*42d0*/  @P0 IMAD.MOV.U32 R4, RZ, RZ, R60 ;  /* 0x000000ffff040224 */ /* 0x001fe200078e003c */
[----:B------:R-:W-:Y:S01]  /*42e0*/  F2FP.F16.F32.PACK_AB R50, RZ, R50 ;  /* 0x00000032ff32723e */ /* 0x000fe200000000ff */
[----:B------:R-:W-:Y:S01]  /*42f0*/  @P0 IMAD.MOV.U32 R5, RZ, RZ, R61 ;  /* 0x000000ffff050224 */ /* 0x000fe200078e003d */
[----:B------:R-:W-:-:S02]  /*4300*/  F2FP.F16.F32.PACK_AB R51, RZ, R51 ;  /* 0x00000033ff33723e */ /* 0x000fc400000000ff */
[----:B------:R-:W-:Y:S02]  /*4310*/  F2FP.F16.F32.PACK_AB R52, RZ, R52 ;  /* 0x00000034ff34723e */ /* 0x000fe400000000ff */
[----:B------:R0:W-:Y:S01]  /*4320*/  @P0 STG.E.U16 desc[UR12][R4.64+0x22], R35 ;  /* 0x0000222304000986 */ /* 0x0001e2000c10150c */
[----:B------:R-:W-:Y:S02]  /*4330*/  ISETP.GT.AND P0, PT, R7, 0x21, PT ;  /* 0x000000210700780c */ /* 0x000fe40003f04270 */
[----:B------:R-:W-:Y:S01]  /*4340*/  F2FP.F16.F32.PACK_AB R53, RZ, R53 ;  /* 0x00000035ff35723e */ /* 0x000fe200000000ff */
[----:B------:R-:W-:Y:S01]  /*4350*/  @P4 STG.E.U16 desc[UR12][R2.64+0x30], R36 ;  /* 0x0000302402004986 */ /* 0x000fe2000c10150c */
[C---:B------:R-:W-:Y:S02]  /*4360*/  ISETP.GT.AND P4, PT, R8.reuse, RZ, P3 ;  /* 0x000000ff0800720c */ /* 0x040fe40001f84270 */
[----:B------:R-:W-:Y:S01]  /*4370*/  F2FP.F16.F32.PACK_AB R54, RZ, R54 ;  /* 0x00000036ff36723e */ /* 0x000fe200000000ff */
[----:B------:R-:W-:Y:S01]  /*4380*/  @P5 STG.E.U16 desc[UR12][R2.64+0x32], R37 ;  /* 0x0000322502005986 */ /* 0x000fe2000c10150c */
[----:B------:R-:W-:-:S02]  /*4390*/  ISETP.GT.AND P5, PT, R8, RZ, P0 ;  /* 0x000000ff0800720c */ /* 0x000fc400007a4270 */
[----:B------:R-:W-:Y:S01]  /*43a0*/  ISETP.GT.AND P0, PT, R8, 0x8, P0 ;  /* 0x000000080800780c */ /* 0x000fe20000704270 */
[----:B0-----:R-:W-:Y:S02]  /*43b0*/  @P1 IMAD.MOV.U32 R4, RZ, RZ, R60 ;  /* 0x000000ffff041224 */ /* 0x001fe400078e003c */
[----:B------:R-:W-:-:S05]  /*43c0*/  @P1 IMAD.MOV.U32 R5, RZ, RZ, R61 ;  /* 0x000000ffff051224 */ /* 0x000fca00078e003d */
[----:B------:R0:W-:Y:S01]  /*43d0*/  @P1 STG.E.U16 desc[UR12][R4.64+0x30], R38 ;  /* 0x0000302604001986 */ /* 0x0001e2000c10150c */
[----:B------:R-:W-:Y:S02]  /*43e0*/  ISETP.GT.AND P1, PT, R8, 0x8, P3 ;  /* 0x000000080800780c */ /* 0x000fe40001f24270 */
[----:B------:R-:W-:Y:S01]  /*43f0*/  ISETP.GT.AND P3, PT, R7, 0x30, PT ;  /* 0x000000300700780c */ /* 0x000fe20003f64270 */
[----:B0-----:R-:W-:Y:S02]  /*4400*/  @P2 IMAD.MOV.U32 R4, RZ, RZ, R60 ;  /* 0x000000ffff042224 */ /* 0x001fe400078e003c */
[----:B------:R-:W-:-:S05]  /*4410*/  @P2 IMAD.MOV.U32 R5, RZ, RZ, R61 ;  /* 0x000000ffff052224 */ /* 0x000fca00078e003d */
[----:B------:R0:W-:Y:S04]  /*4420*/  @P2 STG.E.U16 desc[UR12][R4.64+0x32], R39 ;  /* 0x0000322704002986 */ /* 0x0001e8000c10150c */
[----:B------:R-:W-:Y:S01]  /*4430*/  @P4 STG.E.U16 desc[UR12][R2.64+0x40], R40 ;  /* 0x0000402802004986 */ /* 0x000fe2000c10150c */
[----:B------:R-:W-:-:S03]  /*4440*/  ISETP.GT.AND P4, PT, R7, 0x28, PT ;  /* 0x000000280700780c */ /* 0x000fc60003f84270 */
[----:B------:R-:W-:Y:S01]  /*4450*/  @P5 STG.E.U16 desc[UR12][R2.64+0x42], R41 ;  /* 0x0000422902005986 */ /* 0x000fe2000c10150c */
[----:B------:R-:W-:Y:S02]  /*4460*/  ISETP.GT.AND P5, PT, R7, 0x29, PT ;  /* 0x000000290700780c */ /* 0x000fe40003fa4270 */
[C---:B------:R-:W-:Y:S01]  /*4470*/  ISETP.GT.AND P2, PT, R8.reuse, RZ, P4 ;  /* 0x000000ff0800720c */ /* 0x040fe20002744270 */
[----:B0-----:R-:W-:Y:S01]  /*4480*/  @P1 IMAD.MOV.U32 R4, RZ, RZ, R60 ;  /* 0x000000ffff041224 */ /* 0x001fe200078e003c */
[C---:B------:R-:W-:Y:S01]  /*4490*/  ISETP.GT.AND P6, PT, R8.reuse, RZ, P5 ;  /* 0x000000ff0800720c */ /* 0x040fe20002fc4270 */
[----:B------:R-:W-:Y:S01]  /*44a0*/  @P1 IMAD.MOV.U32 R5, RZ, RZ, R61 ;  /* 0x000000ffff051224 */ /* 0x000fe200078e003d */
[----:B------:R-:W-:-:S04]  /*44b0*/  ISETP.GT.AND P4, PT, R8, 0x8, P4 ;  /* 0x000000080800780c */ /* 0x000fc80002784270 */
[----:B------:R0:W-:Y:S01]  /*44c0*/  @P1 STG.E.U16 desc[UR12][R4.64+0x40], R42 ;  /* 0x0000402a04001986 */ /* 0x0001e2000c10150c */
[----:B------:R-:W-:Y:S01]  /*44d0*/  ISETP.GT.AND P1, PT, R7, 0x38, PT ;  /* 0x000000380700780c */ /* 0x000fe20003f24270 */
[----:B0-----:R-:W-:Y:S02]  /*44e0*/  @P0 IMAD.MOV.U32 R4, RZ, RZ, R60 ;  /* 0x000000ffff040224 */ /* 0x001fe400078e003c */
[----:B------:R-:W-:-:S05]  /*44f0*/  @P0 IMAD.MOV.U32 R5, RZ, RZ, R61 ;  /* 0x000000ffff050224 */ /* 0x000fca00078e003d */
[----:B------:R0:W-:Y:S01]  /*4500*/  @P0 STG.E.U16 desc[UR12][R4.64+0x42], R43 ;  /* 0x0000422b04000986 */ /* 0x0001e2000c10150c */
[----:B------:R-:W-:-:S03]  /*4510*/  ISETP.GT.AND P0, PT, R7, 0x39, PT ;  /* 0x000000390700780c */ /* 0x000fc60003f04270 */
[----:B------:R-:W-:Y:S01]  /*4520*/  @P2 STG.E.U16 desc[UR12][R2.64+0x50], R44 ;  /* 0x0000502c02002986 */ /* 0x000fe2000c10150c */
[----:B------:R-:W-:-:S03]  /*4530*/  ISETP.GT.AND P2, PT, R7, 0x31, PT ;  /* 0x000000310700780c */ /* 0x000fc60003f44270 */
[----:B------:R-:W-:Y:S01]  /*4540*/  @P6 STG.E.U16 desc[UR12][R2.64+0x52], R45 ;  /* 0x0000522d02006986 */ /* 0x000fe2000c10150c */
[C---:B------:R-:W-:Y:S02]  /*4550*/  ISETP.GT.AND P6, PT, R8.reuse, 0x8, P5 ;  /* 0x000000080800780c */ /* 0x040fe40002fc4270 */
[C---:B------:R-:W-:Y:S01]  /*4560*/  ISETP.GT.AND P5, PT, R8.reuse, RZ, P3 ;  /* 0x000000ff0800720c */ /* 0x040fe20001fa4270 */
[----:B0-----:R-:W-:Y:S01]  /*4570*/  @P4 IMAD.MOV.U32 R4, RZ, RZ, R60 ;  /* 0x000000ffff044224 */ /* 0x001fe200078e003c */
[----:B------:R-:W-:Y:S01]  /*4580*/  ISETP.GT.AND P3, PT, R8, 0x8, P3 ;  /* 0x000000080800780c */ /* 0x000fe20001f64270 */
[----:B------:R-:W-:-:S05]  /*4590*/  @P4 IMAD.MOV.U32 R5, RZ, RZ, R61 ;  /* 0x000000ffff054224 */ /* 0x000fca00078e003d */
[----:B------:R0:W-:Y:S01]  /*45a0*/  @P4 STG.E.U16 desc[UR12][R4.64+0x50], R46 ;  /* 0x0000502e04004986 */ /* 0x0001e2000c10150c */
[C---:B------:R-:W-:Y:S02]  /*45b0*/  ISETP.GT.AND P4, PT, R8.reuse, RZ, P2 ;  /* 0x000000ff0800720c */ /* 0x040fe40001784270 */
[----:B------:R-:W-:Y:S01]  /*45c0*/  ISETP.GT.AND P2, PT, R8, 0x8, P2 ;  /* 0x000000080800780c */ /* 0x000fe20001744270 */
[----:B0-----:R-:W-:Y:S02]  /*45d0*/  @P6 IMAD.MOV.U32 R4, RZ, RZ, R60 ;  /* 0x000000ffff046224 */ /* 0x001fe400078e003c */
[----:B------:R-:W-:-:S05]  /*45e0*/  @P6 IMAD.MOV.U32 R5, RZ, RZ, R61 ;  /* 0x000000ffff056224 */ /* 0x000fca00078e003d */
[----:B------:R0:W-:Y:S01]  /*45f0*/  @P6 STG.E.U16 desc[UR12][R4.64+0x52], R47 ;  /* 0x0000522f04006986 */ /* 0x0001e2000c10150c */
[C---:B------:R-:W-:Y:S02]  /*4600*/  ISETP.GT.AND P6, PT, R8.reuse, RZ, P0 ;  /* 0x000000ff0800720c */ /* 0x040fe400007c4270 */
[C---:B------:R-:W-:Y:S01]  /*4610*/  ISETP.GT.AND P0, PT, R8.reuse, 0x8, P0 ;  /* 0x000000080800780c */ /* 0x040fe20000704270 */
[----:B------:R-:W-:Y:S01]  /*4620*/  @P5 STG.E.U16 desc[UR12][R2.64+0x60], R48 ;  /* 0x0000603002005986 */ /* 0x000fe2000c10150c */
[C---:B------:R-:W-:Y:S02]  /*4630*/  ISETP.GT.AND P5, PT, R8.reuse, RZ, P1 ;  /* 0x000000ff0800720c */ /* 0x040fe40000fa4270 */
[----:B------:R-:W-:Y:S01]  /*4640*/  ISETP.GT.AND P1, PT, R8, 0x8, P1 ;  /* 0x000000080800780c */ /* 0x000fe20000f24270 */
[----:B------:R-:W-:Y:S01]  /*4650*/  @P4 STG.E.U16 desc[UR12][R2.64+0x62], R49 ;  /* 0x0000623102004986 */ /* 0x000fe2000c10150c */
[----:B0-----:R-:W-:Y:S02]  /*4660*/  @P3 IMAD.MOV.U32 R4, RZ, RZ, R60 ;  /* 0x000000ffff043224 */ /* 0x001fe400078e003c */
[----:B------:R-:W-:-:S05]  /*4670*/  @P3 IMAD.MOV.U32 R5, RZ, RZ, R61 ;  /* 0x000000ffff053224 */ /* 0x000fca00078e003d */
[----:B------:R0:W-:Y:S02]  /*4680*/  @P3 STG.E.U16 desc[UR12][R4.64+0x60], R50 ;  /* 0x0000603204003986 */ /* 0x0001e4000c10150c */
[----:B0-----:R-:W-:Y:S02]  /*4690*/  @P2 IMAD.MOV.U32 R4, RZ, RZ, R60 ;  /* 0x000000ffff042224 */ /* 0x001fe400078e003c */
[----:B------:R-:W-:-:S05]  /*46a0*/  @P2 IMAD.MOV.U32 R5, RZ, RZ, R61 ;  /* 0x000000ffff052224 */ /* 0x000fca00078e003d */
[----:B------:R-:W-:Y:S04]  /*46b0*/  @P2 STG.E.U16 desc[UR12][R4.64+0x62], R51 ;  /* 0x0000623304002986 */ /* 0x000fe8000c10150c */
[----:B------:R-:W-:Y:S04]  /*46c0*/  @P5 STG.E.U16 desc[UR12][R2.64+0x70], R52 ;  /* 0x0000703402005986 */ /* 0x000fe8000c10150c */
[----:B------:R0:W-:Y:S02]  /*46d0*/  @P6 STG.E.U16 desc[UR12][R2.64+0x72], R53 ;  /* 0x0000723502006986 */ /* 0x0001e4000c10150c */
[----:B0-----:R-:W-:-:S02]  /*46e0*/  @P1 IMAD.MOV.U32 R2, RZ, RZ, R60 ;  /* 0x000000ffff021224 */ /* 0x001fc400078e003c */
[----:B------:R-:W-:-:S05]  /*46f0*/  @P1 IMAD.MOV.U32 R3, RZ, RZ, R61 ;  /* 0x000000ffff031224 */ /* 0x000fca00078e003d */
[----:B------:R0:W-:Y:S01]  /*4700*/  @P1 STG.E.U16 desc[UR12][R2.64+0x70], R54 ;  /* 0x0000703602001986 */ /* 0x0001e2000c10150c */
[----:B------:R-:W-:Y:S05]  /*4710*/  @!P0 EXIT ;  /* 0x000000000000894d */ /* 0x000fea0003800000 */
[----:B------:R-:W-:-:S05]  /*4720*/  F2FP.F16.F32.PACK_AB R0, RZ, R0 ;  /* 0x00000000ff00723e */ /* 0x000fca00000000ff */
[----:B------:R-:W-:Y:S01]  /*4730*/  STG.E.U16 desc[UR12][R60.64+0x72], R0 ;  /* 0x000072003c007986 */ /* 0x000fe2000c10150c */
[----:B------:R-:W-:Y:S05]  /*4740*/  EXIT ;  /* 0x000000000000794d */ /* 0x000fea0003800000 */
.L_x_14:
[----:B------:R-:W-:-:S13]  /*4750*/  ISETP.NE.AND P0, PT, R13, RZ, PT ;  /* 0x000000ff0d00720c */ /* 0x000fda0003f05270 */
[----:B------:R-:W-:Y:S05]  /*4760*/  @P0 EXIT ;  /* 0x000000000000094d */ /* 0x000fea0003800000 */
[----:B---3-5:R-:W2:Y:S01]  /*4770*/  LDC R2, c[0x0][0x294] ;  /* 0x0000a500ff027b82 */ /* 0x028ea20000000800 */
[----:B------:R-:W-:Y:S01]  /*4780*/  ELECT P0, URZ, PT ;  /* 0x00000000003f782f */ /* 0x000fe20003800000 */
[----:B--2---:R-:W-:-:S05]  /*4790*/  VIADD R0, R2, 0x1f ;  /* 0x0000001f02007836 */ /* 0x004fca0000000000 */
[----:B------:R-:W-:-:S04]  /*47a0*/  SHF.R.S32.HI R7, RZ, 0x1f, R0 ;  /* 0x0000001fff077819 */ /* 0x000fc80000011400 */
[----:B------:R-:W-:-:S04]  /*47b0*/  LEA.HI R7, R7, R0, RZ, 0x5 ;  /* 0x0000000007077211 */ /* 0x000fc800078f28ff */
[----:B------:R-:W-:Y:S01]  /*47c0*/  SHF.R.S32.HI R15, RZ, 0x5, R7 ;  /* 0x00000005ff0f7819 */ /* 0x000fe20000011407 */
[----:B------:R-:W-:Y:S06]  /*47d0*/  @!P0 BRA `(.L_x_89) ;  /* 0x0000000400d48947 */ /* 0x000fec0003800000 */
[----:B------:R-:W-:-:S13]  /*47e0*/  ISETP.GE.AND P0, PT, R2, 0x1, PT ;  /* 0x000000010200780c */ /* 0x000fda0003f06270 */
[----:B------:R-:W-:Y:S05]  /*47f0*/  @!P0 BRA `(.L_x_89) ;  /* 0x0000000400cc8947 */ /* 0x000fea0003800000 */
[----:B------:R-:W0:Y:S01]  /*4800*/  S2R R2, SR_CgaCtaId ;  /* 0x0000000000027919 */ /* 0x000e220000008800 */
[----:B------:R-:W1:Y:S01]  /*4810*/  LDC.64 R12, c[0x0][0x4f8] ;  /* 0x00013e00ff0c7b82 */ /* 0x000e620000000a00 */
[----:B------:R-:W-:Y:S01]  /*4820*/  ULDC.64 UR4, c[0x0][0x4c0] ;  /* 0x0001300000047ab9 */ /* 0x000fe20000000a00 */
[----:B------:R-:W-:Y:S01]  /*4830*/  LOP3.LUT P0, RZ, R8, 0x1f, RZ, 0xc0, !PT ;  /* 0x0000001f08ff7812 */ /* 0x000fe2000780c0ff */
[----:B------:R-:W-:Y:S01]  /*4840*/  IMAD.SHL.U32 R16, R16, 0x40, RZ ;  /* 0x0000004010107824 */ /* 0x000fe200078e00ff */
[----:B------:R-:W-:Y:S01]  /*4850*/  ISETP.NE.AND P2, PT, R11, RZ, PT ;  /* 0x000000ff0b00720c */ /* 0x000fe20003f45270 */
[----:B------:R-:W-:Y:S01]  /*4860*/  IMAD.SHL.U32 R9, R9, 0x40, RZ ;  /* 0x0000004009097824 */ /* 0x000fe200078e00ff */
[----:B------:R-:W-:Y:S01]  /*4870*/  ISETP.NE.OR P0, PT, R11, RZ, !P0 ;  /* 0x000000ff0b00720c */ /* 0x000fe20004705670 */
[----:B------:R-:W-:Y:S01]  /*4880*/  IMAD.MOV.U32 R4, RZ, RZ, R15 ;  /* 0x000000ffff047224 */ /* 0x000fe200078e000f */
[----:B------:R-:W2:Y:S01]  /*4890*/  LDC R0, c[0x0][0x500] ;  /* 0x00014000ff007b82 */ /* 0x000ea20000000800 */
[----:B------:R-:W-:Y:S01]  /*48a0*/  LOP3.LUT R11, R6, 0x2, RZ, 0xfc, !PT ;  /* 0x00000002060b7812 */ /* 0x000fe200078efcff */
[----:B------:R-:W-:-:S02]  /*48b0*/  IMAD.MOV.U32 R17, RZ, RZ, RZ ;  /* 0x000000ffff117224 */ /* 0x000fc400078e00ff */
[----:B-1----:R-:W-:Y:S01]  /*48c0*/  IMAD R12, R5, UR4, R12 ;  /* 0x00000004050c7c24 */ /* 0x002fe2000f8e020c */
[----:B------:R-:W-:Y:S01]  /*48d0*/  ULDC UR4, c[0x0][0x4c8] ;  /* 0x0001320000047ab9 */ /* 0x000fe20000000800 */
[----:B------:R-:W-:Y:S02]  /*48e0*/  IMAD R13, R22, UR5, R13 ;  /* 0x00000005160d7c24 */ /* 0x000fe4000f8e020d */
[----:B------:R-:W-:Y:S02]  /*48f0*/  IMAD.MOV.U32 R5, RZ, RZ, RZ ;  /* 0x000000ffff057224 */ /* 0x000fe400078e00ff */
[----:B--2---:R-:W-:Y:S02]  /*4900*/  IMAD R10, R3, UR4, R0 ;  /* 0x00000004030a7c24 */ /* 0x004fe4000f8e0200 */
[----:B0-----:R-:W-:Y:S02]  /*4910*/  IMAD.SHL.U32 R0, R2, 0x400, RZ ;  /* 0x0000040002007824 */ /* 0x001fe400078e00ff */
[----:B------:R-:W-:-:S02]  /*4920*/  IMAD.MOV.U32 R3, RZ, RZ, 0x1 ;  /* 0x00000001ff037424 */ /* 0x000fc400078e00ff */
[----:B------:R-:W-:Y:S01]  /*4930*/  IMAD.SHL.U32 R2, R2, 0x10, RZ ;  /* 0x0000001002027824 */ /* 0x000fe200078e00ff */
[----:B------:R-:W-:-:S07]  /*4940*/  LOP3.LUT R0, R0, 0x400, RZ, 0xc0, !PT ;  /* 0x0000040000007812 */ /* 0x000fce00078ec0ff */
.L_x_93:
[----:B------:R-:W0:Y:S01]  /*4950*/  S2R R8, SR_CgaCtaId ;  /* 0x0000000000087919 */ /* 0x000e220000008800 */
[----:B------:R-:W-:-:S04]  /*4960*/  MOV R7, 0x400 ;  /* 0x0000040000077802 */ /* 0x000fc80000000f00 */
[----:B0-----:R-:W-:Y:S02]  /*4970*/  LEA R14, R8, R7, 0x18 ;  /* 0x00000007080e7211 */ /* 0x001fe400078ec0ff */
[----:B------:R-:W-:-:S03]  /*4980*/  SHF.L.U32 R7, R3, 0x1f, RZ ;  /* 0x0000001f03077819 */ /* 0x000fc600000006ff */
[----:B------:R-:W-:-:S07]  /*4990*/  IMAD R8, R5, 0x8, R14 ;  /* 0x0000000805087824 */ /* 0x000fce00078e020e */
.L_x_90:
[----:B0-----:R0:W1:Y:S02]  /*49a0*/  SYNCS.PHASECHK.TRANS64.TRYWAIT P1, [R8+URZ+0x380e0], R7 ;  /* 0x0380e007080075a7 */ /* 0x001064000802017f */
[----:B-1----:R-:W-:Y:S05]  /*49b0*/  @!P1 NANOSLEEP.SYNCS 0x989680 ;  /* 0x009896800000995d */ /* 0x002fea0003900000 */
[----:B------:R-:W1:Y:S02]  /*49c0*/  @!P1 SYNCS.PHASECHK.TRANS64 P1, [R8+URZ+0x380e0], R7 ;  /* 0x0380e007080095a7 */ /* 0x000e64000802007f */
[----:B-1----:R-:W-:Y:S05]  /*49d0*/  @!P1 BRA `(.L_x_90) ;  /* 0xfffffffc00f09947 */ /* 0x002fea000383ffff */
[----:B0-----:R-:W0:Y:S02]  /*49e0*/  @!P2 LDC R7, c[0x0][0x580] ;  /* 0x00016000ff07ab82 */ /* 0x001e240000000800 */
[----:B0-----:R0:W-:Y:S02]  /*49f0*/  @!P2 SYNCS.ARRIVE.TRANS64 RZ, [R8+URZ+0x38000], R7 ;  /* 0x0380000708ffa9a7 */ /* 0x0011e4000800003f */
[----:B0-----:R-:W-:-:S04]  /*4a00*/  PRMT R7, R11, 0x9910, RZ ;  /* 0x000099100b077816 */ /* 0x001fc800000000ff */
[----:B------:R-:W-:-:S13]  /*4a10*/  ISETP.NE.AND P1, PT, R7, 0x2, PT ;  /* 0x000000020700780c */ /* 0x000fda0003f25270 */
[----:B------:R-:W-:Y:S05]  /*4a20*/  @P1 BRA `(.L_x_91) ;  /* 0x0000000000041947 */ /* 0x000fea0003800000 */
[----:B------:R-:W-:Y:S01]  /*4a30*/  BPT.TRAP 0x1 ;  /* 0x000000040000795c */ /* 0x000fe20000300000 */
.L_x_91:
[----:B------:R-:W-:Y:S05]  /*4a40*/  @P0 BRA `(.L_x_92) ;  /* 0x0000000000040947 */ /* 0x000fea0003800000 */
[----:B------:R-:W-:Y:S01]  /*4a50*/  BPT.TRAP 0x1 ;  /* 0x000000040000795c */ /* 0x000fe20000300000 */
.L_x_92:
[----:B------:R-:W-:Y:S01]  /*4a60*/  R2UR UR7, R17 ;  /* 0x00000000110772ca */ /* 0x000fe200000e0000 */
[----:B------:R-:W-:Y:S01]  /*4a70*/  ULDC UR22, c[0x0][0x490] ;  /* 0x0001240000167ab9 */ /* 0x000fe20000000800 */
[----:B------:R-:W-:Y:S01]  /*4a80*/  R2UR UR32, R2 ;  /* 0x00000000022072ca */ /* 0x000fe200000e0000 */
[----:B------:R-:W-:Y:S01]  /*4a90*/  UISETP.NE.AND UP0, UPT, UR22, 0x1, UPT ;  /* 0x000000011600788c */ /* 0x000fe2000bf05270 */
[----:B------:R-:W-:Y:S01]  /*4aa0*/  IMAD R7, R5, 0x800, R0 ;  /* 0x0000080005077824 */ /* 0x000fe200078e0200 */
[----:B------:R-:W-:Y:S01]  /*4ab0*/  ULDC UR23, c[0x0][0x49c] ;  /* 0x0001270000177ab9 */ /* 0x000fe20000000800 */
[----:B------:R-:W-:Y:S01]  /*4ac0*/  ULDC UR24, c[0x0][0x4a8] ;  /* 0x00012a0000187ab9 */ /* 0x000fe20000000800 */
[----:B------:R-:W-:Y:S01]  /*4ad0*/  UISETP.NE.AND UP1, UPT, UR23, 0x1, UPT ;  /* 0x000000011700788c */ /* 0x000fe2000bf25270 */
[----:B------:R-:W-:Y:S01]  /*4ae0*/  IMAD R7, R7, 0x2, R14 ;  /* 0x0000000207077824 */ /* 0x000fe200078e020e */
[----:B------:R-:W-:Y:S01]  /*4af0*/  R2UR UR14, R8 ;  /* 0x00000000080e72ca */ /* 0x000fe200000e0000 */
[----:B------:R-:W-:Y:S01]  /*4b00*/  IMAD.MOV.U32 R8, RZ, RZ, 0x3 ;  /* 0x00000003ff087424 */ /* 0x000fe200078e00ff */
[C---:B------:R-:W-:Y:S01]  /*4b10*/  R2UR UR10, R5.reuse ;  /* 0x00000000050a72ca */ /* 0x040fe200000e0000 */
[----:B------:R-:W-:Y:S01]  /*4b20*/  ULDC.64 UR30, c[0x0][0x198] ;  /* 0x00006600001e7ab9 */ /* 0x000fe20000000a00 */
[----:B------:R-:W-:Y:S01]  /*4b30*/  USHF.L.U32 UR7, UR7, 0x5, URZ ;  /* 0x0000000507077899 */ /* 0x000fe2000800063f */
[----:B------:R-:W-:Y:S01]  /*4b40*/  R2UR UR19, R16 ;  /* 0x00000000101372ca */ /* 0x000fe200000e0000 */
[----:B------:R-:W-:Y:S01]  /*4b50*/  @UP0 ULDC UR4, c[0x0][0x494] ;  /* 0x0001250000040ab9 */ /* 0x000fe20000000800 */
[----:B------:R-:W-:Y:S01]  /*4b60*/  @UP0 ULDC UR6, c[0x0][0x498] ;  /* 0x0001260000060ab9 */ /* 0x000fe20000000800 */
[----:B------:R-:W-:Y:S01]  /*4b70*/  ULOP3.LUT UR32, UR7, 0x10, UR32, 0xf8, !UPT ;  /* 0x0000001007207892 */ /* 0x000fe2000f8ef820 */
[C---:B------:R-:W-:Y:S01]  /*4b80*/  ISETP.GT.AND P3, PT, R4.reuse, 0x1, PT ;  /* 0x000000010400780c */ /* 0x040fe20003f64270 */
[----:B------:R-:W-:Y:S01]  /*4b90*/  @UP1 ULDC.64 UR8, c[0x0][0x4a0] ;  /* 0x0001280000081ab9 */ /* 0x000fe20000000a00 */
[----:B------:R-:W-:Y:S01]  /*4ba0*/  UIADD3 UR28, UP2, UR30, 0x1f0, URZ ;  /* 0x000001f01e1c7890 */ /* 0x000fe2000ff5e03f */
[----:B------:R-:W-:Y:S01]  /*4bb0*/  VIADD R5, R5, 0x1 ;  /* 0x0000000105057836 */ /* 0x000fe20000000000 */
[----:B------:R-:W-:Y:S01]  /*4bc0*/  UIMAD.WIDE.U32 UR4, UR32, UR4, URZ ;  /* 0x00000004200472a5 */ /* 0x000fe2000f8e003f */
[----:B------:R-:W-:Y:S01]  /*4bd0*/  VIADD R4, R4, 0xffffffff ;  /* 0xffffffff04047836 */ /* 0x000fe20000000000 */
[----:B------:R-:W-:Y:S01]  /*4be0*/  UMOV UR11, UR32 ;  /* 0x00000020000b7c82 */ /* 0x000fe20008000000 */
[----:B------:R-:W-:Y:S01]  /*4bf0*/  UMOV UR16, 0x0 ;  /* 0x0000000000107882 */ /* 0x000fe20000000000 */
[----:B------:R-:W-:Y:S01]  /*4c00*/  @UP0 USHF.R.U32.HI UR11, URZ, UR6, UR5 ;  /* 0x000000063f0b0299 */ /* 0x000fe20008011605 */
[----:B------:R-:W-:Y:S01]  /*4c10*/  R2UR UR6, R7 ;  /* 0x00000000070672ca */ /* 0x000fe200000e0000 */
[----:B------:R-:W-:Y:S01]  /*4c20*/  UISETP.NE.AND UP0, UPT, UR24, 0x1, UPT ;  /* 0x000000011800788c */ /* 0x000fe2000bf05270 */
[----:B------:R-:W-:Y:S01]  /*4c30*/  IMAD.U32 R7, R13, 0x20, R12 ;  /* 0x000000200d077824 */ /* 0x000fe200078e000c */
[----:B------:R-:W-:Y:S01]  /*4c40*/  UIMAD.WIDE.U32 UR4, UR11, UR8, URZ ;  /* 0x000000080b0472a5 */ /* 0x000fe2000f8e003f */
[----:B------:R-:W-:Y:S01]  /*4c50*/  ISETP.NE.AND P1, PT, R5, 0x1c, PT ;  /* 0x0000001c0500780c */ /* 0x000fe20003f25270 */
[----:B------:R-:W-:Y:S01]  /*4c60*/  UIADD3 UR26, -UR11, URZ, URZ ;  /* 0x0000003f0b1a7290 */ /* 0x000fe2000fffe13f */
[----:B------:R-:W-:Y:S01]  /*4c70*/  IMAD.U32 R7, R10, 0x400, R7 ;  /* 0x000004000a077824 */ /* 0x000fe200078e0007 */
[----:B------:R-:W-:Y:S01]  /*4c80*/  UMOV UR15, UR11 ;  /* 0x0000000b000f7c82 */ /* 0x000fe20008000000 */
[----:B------:R-:W-:Y:S01]  /*4c90*/  @UP1 USHF.R.U32.HI UR15, URZ, UR9, UR5 ;  /* 0x000000093f0f1299 */ /* 0x000fe20008011605 */
[----:B------:R-:W-:Y:S01]  /*4ca0*/  VIADD R17, R17, 0x1 ;  /* 0x0000000111117836 */ /* 0x000fe20000000000 */
[----:B------:R-:W-:Y:S01]  /*4cb0*/  R2UR UR4, R14 ;  /* 0x000000000e0472ca */ /* 0x000fe200000e0000 */
[----:B------:R-:W-:Y:S01]  /*4cc0*/  UIADD3 UR18, UP1, UR30, 0xf0, URZ ;  /* 0x000000f01e127890 */ /* 0x000fe2000ff3e03f */
[----:B------:R-:W-:Y:S01]  /*4cd0*/  R2UR UR33, R7 ;  /* 0x00000000072172ca */ /* 0x000fe200000e0000 */
[----:B------:R-:W-:Y:S01]  /*4ce0*/  @UP0 ULDC UR20, c[0x0][0x4ac] ;  /* 0x00012b0000140ab9 */ /* 0x000fe20000000800 */
[----:B------:R-:W-:Y:S01]  /*4cf0*/  PRMT R7, R8, 0x7610, R7 ;  /* 0x0000761008077816 */ /* 0x000fe20000000007 */
[----:B------:R-:W-:Y:S01]  /*4d00*/  UIMAD.WIDE.U32 UR20, UR15, UR20, URZ ;  /* 0x000000140f1472a5 */ /* 0x000fe2000f8e003f */
[----:B------:R-:W-:Y:S01]  /*4d10*/  SEL R8, RZ, 0x1, P1 ;  /* 0x00000001ff087807 */ /* 0x000fe20000800000 */
[----:B------:R-:W-:Y:S01]  /*4d20*/  UIADD3 UR30, UR6, 0x1c000, URZ ;  /* 0x0001c000061e7890 */ /* 0x000fe2000fffe03f */
[----:B------:R-:W-:Y:S01]  /*4d30*/  R2UR UR6, R9 ;  /* 0x00000000090672ca */ /* 0x000fe200000e0000 */
[----:B------:R-:W-:Y:S01]  /*4d40*/  UIADD3 UR5, UR14, 0x38000, URZ ;  /* 0x000380000e057890 */ /* 0x000fe2000fffe03f */
[----:B------:R-:W-:Y:S01]  /*4d50*/  R2UR UR34, R7 ;  /* 0x00000000072272ca */ /* 0x000fe200000e0000 */
[----:B------:R-:W-:Y:S01]  /*4d60*/  @UP0 ULDC UR25, c[0x0][0x4b0] ;  /* 0x00012c0000190ab9 */ /* 0x000fe20000000800 */
[----:B------:R-:W-:Y:S01]  /*4d70*/  UMOV UR14, UR15 ;  /* 0x0000000f000e7c82 */ /* 0x000fe20008000000 */
[----:B------:R-:W-:Y:S01]  /*4d80*/  ULEA UR4, UR10, UR4, 0xc ;  /* 0x000000040a047291 */ /* 0x000fe2000f8e603f */
[----:B------:R-:W-:Y:S01]  /*4d90*/  LOP3.LUT R3, R3, R8, RZ, 0x3c, !PT ;  /* 0x0000000803037212 */ /* 0x000fe200078e3cff */
[----:B------:R-:W-:Y:S01]  /*4da0*/  @UP0 USHF.R.U32.HI UR14, URZ, UR25, UR21 ;  /* 0x000000193f0e0299 */ /* 0x000fe20008011615 */
[----:B------:R-:W-:Y:S01]  /*4db0*/  SEL R5, R5, RZ, P1 ;  /* 0x000000ff05057207 */ /* 0x000fe20000800000 */
[----:B------:R-:W-:Y:S01]  /*4dc0*/  UMOV UR10, UR19 ;  /* 0x00000013000a7c82 */ /* 0x000fe20008000000 */
[----:B------:R-:W-:-:S02]  /*4dd0*/  UIADD3.X UR19, URZ, UR31, URZ, UP1, !UPT ;  /* 0x0000001f3f137290 */ /* 0x000fc40008ffe43f */
[----:B------:R-:W-:Y:S02]  /*4de0*/  UIADD3 UR20, -UR15, URZ, URZ ;  /* 0x0000003f0f147290 */ /* 0x000fe4000fffe13f */
[----:B------:R-:W-:Y:S02]  /*4df0*/  UIADD3 UR25, -UR14, URZ, URZ ;  /* 0x0000003f0e197290 */ /* 0x000fe4000fffe13f */
[----:B------:R-:W-:Y:S02]  /*4e00*/  UIMAD UR21, UR22, UR26, UR32 ;  /* 0x0000001a161572a4 */ /* 0x000fe4000f8e0220 */
[----:B------:R-:W-:Y:S02]  /*4e10*/  UIMAD UR20, UR23, UR20, UR11 ;  /* 0x00000014171472a4 */ /* 0x000fe4000f8e020b */
[----:B------:R-:W-:Y:S01]  /*4e20*/  UIMAD UR11, UR24, UR25, UR15 ;  /* 0x00000019180b72a4 */ /* 0x000fe2000f8e020f */
[----:B------:R-:W-:Y:S01]  /*4e30*/  UMOV UR17, 0x10000000 ;  /* 0x1000000000117882 */ /* 0x000fe20000000000 */
[----:B------:R-:W-:Y:S01]  /*4e40*/  ULDC UR27, c[0x0][0x4cc] ;  /* 0x00013300001b7ab9 */ /* 0x000fe20000000800 */
[----:B------:R-:W-:Y:S01]  /*4e50*/  ULDC UR29, c[0x0][0x4ec] ;  /* 0x00013b00001d7ab9 */ /* 0x000fe20000000800 */
[----:B------:R-:W-:Y:S01]  /*4e60*/  ULDC.64 UR12, c[0x0][0x4d0] ;  /* 0x00013400000c7ab9 */ /* 0x000fe20000000a00 */
[----:B------:R-:W-:Y:S01]  /*4e70*/  ULDC.64 UR8, c[0x0][0x4f0] ;  /* 0x00013c0000087ab9 */ /* 0x000fe20000000a00 */
[----:B------:R-:W-:Y:S01]  /*4e80*/  UIMAD UR21, UR21, UR27, UR29 ;  /* 0x0000001b151572a4 */ /* 0x000fe2000f8e021d */
[----:B------:R0:W-:Y:S01]  /*4e90*/  UTMALDG.2D [UR4], [UR18], desc[UR16] ;  /* 0x00001004120075b4 */ /* 0x0001e20008009000 */
[----:B------:R-:W-:-:S02]  /*4ea0*/  UIMAD UR12, UR20, UR12, UR8 ;  /* 0x0000000c140c72a4 */ /* 0x000fc4000f8e0208 */
[----:B------:R-:W-:Y:S02]  /*4eb0*/  UIMAD UR13, UR11, UR13, UR9 ;  /* 0x0000000d0b0d72a4 */ /* 0x000fe4000f8e0209 */
[----:B------:R-:W-:Y:S01]  /*4ec0*/  UIADD3.X UR29, URZ, UR31, URZ, UP2, !UPT ;  /* 0x0000001f3f1d7290 */ /* 0x000fe200097fe43f */
[----:B------:R-:W-:Y:S01]  /*4ed0*/  UMOV UR9, UR5 ;  /* 0x0000000500097c82 */ /* 0x000fe20008000000 */
[----:B------:R-:W-:Y:S01]  /*4ee0*/  UMOV UR8, UR30 ;  /* 0x0000001e00087c82 */ /* 0x000fe20008000000 */
[----:B------:R-:W-:Y:S01]  /*4ef0*/  UMOV UR11, UR21 ;  /* 0x00000015000b7c82 */ /* 0x000fe20008000000 */
[----:B0-----:R-:W-:-:S09]  /*4f00*/  UPRMT UR4, UR33, 0x5410, UR34 ;  /* 0x0000541021047896 */ /* 0x001fd20008000022 */
[----:B------:R0:W-:Y:S02]  /*4f10*/  UTMALDG.5D.IM2COL.MULTICAST [UR8], [UR28], UR4 ;  /* 0x000000081c0073b4 */ /* 0x0001e40008060804 */
[----:B0-----:R-:W-:Y:S05]  /*4f20*/  @P3 BRA `(.L_x_93) ;  /* 0xfffffff800883947 */ /* 0x001fea000383ffff */
.L_x_89:
[----:B------:R-:W-:Y:S01]  /*4f30*/  ISETP.GE.U32.AND P2, PT, R15, 0x1c, PT ;  /* 0x0000001c0f00780c */ /* 0x000fe20003f46070 */
[----:B------:R-:W-:Y:S05]  /*4f40*/  WARPSYNC.ALL ;  /* 0x0000000000007948 */ /* 0x000fea0003800000 */
[----:B------:R-:W-:-:S07]  /*4f50*/  ELECT P1, URZ, PT ;  /* 0x00000000003f782f */ /* 0x000fce0003820000 */
[----:B------:R-:W-:-:S05]  /*4f60*/  @P2 SHF.R.U32.HI R2, RZ, 0x2, R15 ;  /* 0x00000002ff022819 */ /* 0x000fca000001160f */
[----:B------:R-:W-:-:S05]  /*4f70*/  @P2 IMAD.WIDE.U32 R2, R2, 0x24924925, RZ ;  /* 0x2492492502022825 */ /* 0x000fca00078e00ff */
[----:B------:R-:W-:-:S04]  /*4f80*/  @P2 LOP3.LUT R2, R3, 0x1, RZ, 0xc0, !PT ;  /* 0x0000000103022812 */ /* 0x000fc800078ec0ff */
[----:B------:R-:W-:Y:S01]  /*4f90*/  @P2 ISETP.NE.U32.AND P0, PT, R2, 0x1, PT ;  /* 0x000000010200280c */ /* 0x000fe20003f05070 */
[----:B------:R-:W-:-:S12]  /*4fa0*/  @!P1 EXIT ;  /* 0x000000000000994d */ /* 0x000fd80003800000 */
[----:B------:R-:W-:Y:S01]  /*4fb0*/  LOP3.LUT R6, R6, 0x2, RZ, 0xfc, !PT ;  /* 0x0000000206067812 */ /* 0x000fe200078efcff */
[----:B------:R-:W-:Y:S01]  /*4fc0*/  IMAD.MOV.U32 R4, RZ, RZ, 0x1 ;  /* 0x00000001ff047424 */ /* 0x000fe200078e00ff */
[----:B------:R-:W-:Y:S02]  /*4fd0*/  @P2 ISETP.NE.U32.AND.EX P0, PT, RZ, RZ, PT, P0 ;  /* 0x000000ffff00220c */ /* 0x000fe40003f05100 */
[----:B------:R-:W-:Y:S02]  /*4fe0*/  ISETP.NE.AND P1, PT, R6, 0x3, PT ;  /* 0x000000030600780c */ /* 0x000fe40003f25270 */
[----:B------:R-:W-:-:S11]  /*4ff0*/  @P2 SEL R4, RZ, 0x1, !P0 ;  /* 0x00000001ff042807 */ /* 0x000fd60004000000 */
[----:B------:R-:W-:Y:S05]  /*5000*/  @!P1 BRA `(.L_x_94) ;  /* 0x0000000000049947 */ /* 0x000fea0003800000 */
[----:B------:R-:W-:Y:S01]  /*5010*/  BPT.TRAP 0x1 ;  /* 0x000000040000795c */ /* 0x000fe20000300000 */
.L_x_94:
[----:B------:R-:W0:Y:S01]  /*5020*/  S2R R5, SR_CgaCtaId ;  /* 0x0000000000057919 */ /* 0x000e220000008800 */
[----:B------:R-:W-:Y:S02]  /*5030*/  SHF.R.U32.HI R2, RZ, 0x2, R15 ;  /* 0x00000002ff027819 */ /* 0x000fe4000001160f */
[----:B------:R-:W-:-:S03]  /*5040*/  MOV R0, 0x400 ;  /* 0x0000040000007802 */ /* 0x000fc60000000f00 */
[----:B------:R-:W-:-:S04]  /*5050*/  IMAD.WIDE.U32 R2, R2, 0x24924925, RZ ;  /* 0x2492492502027825 */ /* 0x000fc800078e00ff */
[----:B------:R-:W-:Y:S01]  /*5060*/  IMAD R3, R3, -0x1c, R15 ;  /* 0xffffffe403037824 */ /* 0x000fe200078e020f */
[----:B0-----:R-:W-:Y:S02]  /*5070*/  LEA R0, R5, R0, 0x18 ;  /* 0x0000000005007211 */ /* 0x001fe400078ec0ff */
[----:B------:R-:W-:-:S03]  /*5080*/  SHF.L.U32 R5, R4, 0x1f, RZ ;  /* 0x0000001f04057819 */ /* 0x000fc600000006ff */
[----:B------:R-:W-:-:S04]  /*5090*/  VIADD R0, R0, 0x380e0 ;  /* 0x000380e000007836 */ /* 0x000fc80000000000 */
[----:B------:R-:W-:-:S07]  /*50a0*/  IMAD R2, R3, 0x8, R0 ;  /* 0x0000000803027824 */ /* 0x000fce00078e0200 */
.L_x_95:
[----:B0-----:R0:W1:Y:S02]  /*50b0*/  SYNCS.PHASECHK.TRANS64.TRYWAIT P0, [R2+URZ], R5 ;  /* 0x00000005020075a7 */ /* 0x001064000800017f */
[----:B-1----:R-:W-:Y:S05]  /*50c0*/  @!P0 NANOSLEEP.SYNCS 0x989680 ;  /* 0x009896800000895d */ /* 0x002fea0003900000 */
[----:B------:R-:W1:Y:S02]  /*50d0*/  @!P0 SYNCS.PHASECHK.TRANS64 P0, [R2+URZ], R5 ;  /* 0x00000005020085a7 */ /* 0x000e64000800007f */
[----:B-1----:R-:W-:Y:S05]  /*50e0*/  @!P0 BRA `(.L_x_95) ;  /* 0xfffffffc00f08947 */ /* 0x002fea000383ffff */
[----:B------:R-:W-:-:S05]  /*50f0*/  VIADD R3, R3, 0x1 ;  /* 0x0000000103037836 */ /* 0x000fca0000000000 */
[----:B------:R-:W-:-:S04]  /*5100*/  ISETP.NE.AND P0, PT, R3, 0x1c, PT ;  /* 0x0000001c0300780c */ /* 0x000fc80003f05270 */
[----:B0-----:R-:W-:Y:S02]  /*5110*/  SEL R5, RZ, 0x1, P0 ;  /* 0x00000001ff057807 */ /* 0x001fe40000000000 */
[----:B------:R-:W-:Y:S02]  /*5120*/  SEL R3, R3, RZ, P0 ;  /* 0x000000ff03037207 */ /* 0x000fe40000000000 */
[----:B------:R-:W-:-:S03]  /*5130*/  LOP3.LUT R7, R4, R5, RZ, 0x3c, !PT ;  /* 0x0000000504077212 */ /* 0x000fc600078e3cff */
[----:B------:R-:W-:Y:S01]  /*5140*/  IMAD R2, R3, 0x8, R0 ;  /* 0x0000000803027824 */ /* 0x000fe200078e0200 */
[----:B------:R-:W-:-:S07]  /*5150*/  SHF.L.U32 R5, R7, 0x1f, RZ ;  /* 0x0000001f07057819 */ /* 0x000fce00000006ff */
.L_x_96:
        /* <DEDUP_REMOVED lines=11> */
.L_x_97:
        /* <DEDUP_REMOVED lines=11> */
.L_x_98:
        /* <DEDUP_REMOVED lines=11> */
.L_x_99:
        /* <DEDUP_REMOVED lines=11> */
.L_x_100:
        /* <DEDUP_REMOVED lines=11> */
.L_x_101:
        /* <DEDUP_REMOVED lines=11> */
.L_x_102:
        /* <DEDUP_REMOVED lines=11> */
.L_x_103:
        /* <DEDUP_REMOVED lines=11> */
.L_x_104:
        /* <DEDUP_REMOVED lines=11> */
.L_x_105:
        /* <DEDUP_REMOVED lines=11> */
.L_x_106:
        /* <DEDUP_REMOVED lines=11> */
.L_x_107:
        /* <DEDUP_REMOVED lines=11> */
.L_x_108:
        /* <DEDUP_REMOVED lines=11> */
.L_x_109:
        /* <DEDUP_REMOVED lines=11> */
.L_x_110:
        /* <DEDUP_REMOVED lines=11> */
.L_x_111:
        /* <DEDUP_REMOVED lines=11> */
.L_x_112:
        /* <DEDUP_REMOVED lines=11> */
.L_x_113:
        /* <DEDUP_REMOVED lines=11> */
.L_x_114:
        /* <DEDUP_REMOVED lines=11> */
.L_x_115:
        /* <DEDUP_REMOVED lines=11> */
.L_x_116:
        /* <DEDUP_REMOVED lines=11> */
.L_x_117:
        /* <DEDUP_REMOVED lines=11> */
.L_x_118:
        /* <DEDUP_REMOVED lines=11> */
.L_x_119:
        /* <DEDUP_REMOVED lines=11> */
.L_x_120:
        /* <DEDUP_REMOVED lines=11> */
.L_x_121:
        /* <DEDUP_REMOVED lines=11> */
.L_x_122:
[----:B0-----:R0:W1:Y:S02]  /*6340*/  SYNCS.PHASECHK.TRANS64.TRYWAIT P0, [R3+URZ], R0 ;  /* 0x00000000030075a7 */ /* 0x001064000800017f */
[----:B-1----:R-:W-:Y:S05]  /*6350*/  @!P0 NANOSLEEP.SYNCS 0x989680 ;  /* 0x009896800000895d */ /* 0x002fea0003900000 */
[----:B------:R-:W1:Y:S02]  /*6360*/  @!P0 SYNCS.PHASECHK.TRANS64 P0, [R3+URZ], R0 ;  /* 0x00000000030085a7 */ /* 0x000e64000800007f */
[----:B-1----:R-:W-:Y:S05]  /*6370*/  @P0 EXIT ;  /* 0x000000000000094d */ /* 0x002fea0003800000 */
[----:B------:R-:W-:Y:S05]  /*6380*/  BRA `(.L_x_122) ;  /* 0xfffffffc00ec7947 */ /* 0x000fea000383ffff */
.L_x_123:
[----:B------:R-:W-:-:S00]  /*6390*/  BRA `(.L_x_123) ;  /* 0xfffffffc00fc7947 */ /* 0x000fc0000383ffff */
[----:B------:R-:W-:-:S00]  /*63a0*/  NOP ;  /* 0x0000000000007918 */ /* 0x000fc00000000000 */
        /* <DEDUP_REMOVED lines=13> */
.L_x_124:


//--------------------- .nv.shared._ZN7cutlass13device_kernelINS_4conv6kernel13ConvUniversalINS1_16ConvProblemShapeILNS1_8OperatorE2ELi3EEENS1_10collective14CollectiveConvINS1_46MainloopSm90TmaGmmaWarpSpecializedImplicitGemmILS5_2ELi28ELi3EN4cute5tupleIJNSA_1CILi2EEENSC_ILi1EEESE_EEENS1_36KernelImplicitTmaWarpSpecializedSm90ELi1EEENSB_IJNSC_ILi64EEENSB_IJSI_EEENSB_IJNSC_ILi32EEEEEEEEENS_6half_tESN_NSA_8TiledMMAINSA_8MMA_AtomIJNSA_4SM904GMMA25MMA_64x64x16_F32F16F16_SSILNSR_5MajorE1ELST_1ELNSR_7ScaleInE1ELSU_1EEEEEENSA_6LayoutINSB_IJSE_SE_SE_EEENSB_IJNSC_ILi0EEESZ_SZ_EEEEENSB_IJNSA_10UnderscoreES12_S12_EEEEENS7_6detail26Sm90ImplicitGemmTileTraitsINSA_13SM90_TMA_LOADENSA_14ComposedLayoutINSA_7SwizzleILi3ELi4ELi3EEENSA_18smem_ptr_flag_bitsILi16EEENSX_INSB_IJNSB_IJSI_SE_EEENSB_IJNSC_ILi8EEENSC_ILi4EEEEEENSB_IJSE_NSC_ILi28EEEEEEEEENSB_IJNSB_IJSE_SZ_EEENSB_IJSI_NSC_ILi512EEEEEENSB_IJSZ_NSC_ILi2048EEEEEEEEEEEEEvEENS16_INSA_30SM90_TMA_LOAD_IM2COL_MULTICASTES1R_vEEEENS_8epilogue10collective6detail29Sm90TmaWarpSpecializedAdapterINS1X_15DefaultEpilogueISN_NSB_IJlNSB_IJSE_lllEEESZ_EEES22_NS1W_6thread17LinearCombinationISN_Li1EffLNS23_9ScaleType4KindE0ELNS_15FloatRoundStyleE2ESN_EENS_4gemm15EpilogueDefaultEEEEEvvEEEEvNT_6ParamsE --------------------------
	.section	.nv.shared._ZN7cutlass13device_kernelINS_4conv6kernel13ConvUniversalINS1_16ConvProblemShapeILNS1_8OperatorE2ELi3EEENS1_10collective14CollectiveConvINS1_46MainloopSm90TmaGmmaWarpSpecializedImplicitGemmILS5_2ELi28ELi3EN4cute5tupleIJNSA_1CILi2EEENSC_ILi1EEESE_EEENS1_36KernelImplicitTmaWarpSpecializedSm90ELi1EEENSB_IJNSC_ILi64EEENSB_IJSI_EEENSB_IJNSC_ILi32EEEEEEEEENS_6half_tESN_NSA_8TiledMMAINSA_8MMA_AtomIJNSA_4SM904GMMA25MMA_64x64x16_F32F16F16_SSILNSR_5MajorE1ELST_1ELNSR_7ScaleInE1ELSU_1EEEEEENSA_6LayoutINSB_IJSE_SE_SE_EEENSB_IJNSC_ILi0EEESZ_SZ_EEEEENSB_IJNSA_10UnderscoreES12_S12_EEEEENS7_6detail26Sm90ImplicitGemmTileTraitsINSA_13SM90_TMA_LOADENSA_14ComposedLayoutINSA_7SwizzleILi3ELi4ELi3EEENSA_18smem_ptr_flag_bitsILi16EEENSX_INSB_IJNSB_IJSI_SE_EEENSB_IJNSC_ILi8EEENSC_ILi4EEEEEENSB_IJSE_NSC_ILi28EEEEEEEEENSB_IJNSB_IJSE_SZ_EEENSB_IJSI_NSC_ILi512EEEEEENSB_IJSZ_NSC_ILi2048EEEEEEEEEEEEEvEENS16_INSA_30SM90_TMA_LOAD_IM2COL_MULTICASTES1R_vEEEENS_8epilogue10collective6detail29Sm90TmaWarpSpecializedAdapterINS1X_15DefaultEpilogueISN_NSB_IJlNSB_IJSE_lllEEESZ_EEES22_NS1W_6thread17LinearCombinationISN_Li1EffLNS23_9ScaleType4KindE0ELNS_15FloatRoundStyleE2ESN_EENS_4gemm15EpilogueDefaultEEEEEvvEEEEvNT_6ParamsE,"aw",@nobits
	.sectionflags	@""
	.align	16
	.zero		1024


//--------------------- .nv.shared.reserved.0     --------------------------
	.section	.nv.shared.reserved.0,"aw",@nobits
	.weak		__nv_reservedSMEM_offset_0_alias
	.size		__nv_reservedSMEM_offset_0_alias, 0, 0
	.other		__nv_reservedSMEM_offset_0_alias,@"STO_CUDA_RESERVED_SHARED STV_DEFAULT"
__nv_reservedSMEM_offset_0_alias:
	.zero		0


//--------------------- .nv.global                --------------------------
	.section	.nv.global,"aw",@nobits
.nv.global:
	.type		_ZN39_INTERNAL_66663c75_4_k_cu_eef98d50_28184cute1_E,@object
	.size		_ZN39_INTERNAL_66663c75_4_k_cu_eef98d50_28184cute1_E,(_ZN39_INTERNAL_66663c75_4_k_cu_eef98d50_28184cuda3std3__45__cpo6cbeginE - _ZN39_INTERNAL_66663c75_4_k_cu_eef98d50_28184cute1_E)
_ZN39_INTERNAL_66663c75_4_k_cu_eef98d50_28184cute1_E:
	.zero		1
	.type		_ZN39_INTERNAL_66663c75_4_k_cu_eef98d50_28184cuda3std3__45__cpo6cbeginE,@object
	.size		_ZN39_INTERNAL_66663c75_4_k_cu_eef98d50_28184cuda3std3__45__cpo6cbeginE,(_ZN39_INTERNAL_66663c75_4_k_cu_eef98d50_28184cuda3std3__48in_placeE - _ZN39_INTERNAL_66663c75_4_k_cu_eef98d50_28184cuda3std3__45__cpo6cbeginE)
_ZN39_INTERNAL_66663c75_4_k_cu_eef98d50_28184cuda3std3__45__cpo6cbeginE:
	.zero		1
	.type		_ZN39_INTERNAL_66663c75_4_k_cu_eef98d50_28184cuda3std3__48in_placeE,@object
	.size		_ZN39_INTERNAL_66663c75_4_k_cu_eef98d50_28184cuda3std3__48in_placeE,(_ZN39_INTERNAL_66663c75_4_k_cu_eef98d50_28184cuda3std6ranges3__45__cpo9iter_moveE - _ZN39_INTERNAL_66663c75_4_k_cu_eef98d50_28184cuda3std3__48in_placeE)
_ZN39_INTERNAL_66663c75_4_k_cu_eef98d50_28184cuda3std3__48in_placeE:
	.zero		1
	.type		_ZN39_INTERNAL_66663c75_4_k_cu_eef98d50_28184cuda3std6ranges3__45__cpo9iter_moveE,@object
	.size		_ZN39_INTERNAL_66663c75_4_k_cu_eef98d50_28184cuda3std6ranges3__45__cpo9iter_moveE,(_ZN39_INTERNAL_66663c75_4_k_cu_eef98d50_28184cuda3std3__45__cpo5beginE - _ZN39_INTERNAL_66663c75_4_k_cu_eef98d50_28184cuda3std6ranges3__45__cpo9iter_moveE)
_ZN39_INTERNAL_66663c75_4_k_cu_eef98d50_28184cuda3std6ranges3__45__cpo9iter_moveE:
	.zero		1
	.type		_ZN39_INTERNAL_66663c75_4_k_cu_eef98d50_28184cuda3std3__45__cpo5beginE,@object
	.size		_ZN39_INTERNAL_66663c75_4_k_cu_eef98d50_28184cuda3std3__45__cpo5beginE,(_ZN39_INTERNAL_66663c75_4_k_cu_eef98d50_28184cuda3std3__441_GLOBAL__N__66663c75_4_k_cu_eef98d50_28186ignoreE - _ZN39_INTERNAL_66663c75_4_k_cu_eef98d50_28184cuda3std3__45__cpo5beginE)
_ZN39_INTERNAL_66663c75_4_k_cu_eef98d50_28184cuda3std3__45__cpo5beginE:
	.zero		1
	.type		_ZN39_INTERNAL_66663c75_4_k_cu_eef98d50_28184cuda3std3__441_GLOBAL__N__66663c75_4_k_cu_eef98d50_28186ignoreE,@object
	.size		_ZN39_INTERNAL_66663c75_4_k_cu_eef98d50_28184cuda3std3__441_GLOBAL__N__66663c75_4_k_cu_eef98d50_28186ignoreE,(_ZN39_INTERNAL_66663c75_4_k_cu_eef98d50_28184cute7productE - _ZN39_INTERNAL_66663c75_4_k_cu_eef98d50_28184cuda3std3__441_GLOBAL__N__66663c75_4_k_cu_eef98d50_28186ignoreE)
_ZN39_INTERNAL_66663c75_4_k_cu_eef98d50_28184cuda3std3__441_GLOBAL__N__66663c75_4_k_cu_eef98d50_28186ignoreE:
	.zero		1
	.type		_ZN39_INTERNAL_66663c75_4_k_cu_eef98d50_28184cute7productE,@object
	.size		_ZN39_INTERNAL_66663c75_4_k_cu_eef98d50_28184cute7productE,(_ZN39_INTERNAL_66663c75_4_k_cu_eef98d50_28184cuda3std3__45__cpo3endE - _ZN39_INTERNAL_66663c75_4_k_cu_eef98d50_28184cute7productE)
_ZN39_INTERNAL_66663c75_4_k_cu_eef98d50_28184cute7productE:
	.zero		1
	.type		_ZN39_INTERNAL_66663c75_4_k_cu_eef98d50_28184cuda3std3__45__cpo3endE,@object
	.size		_ZN39_INTERNAL_66663c75_4_k_cu_eef98d50_28184cuda3std3__45__cpo3endE,(_ZN39_INTERNAL_66663c75_4_k_cu_eef98d50_28184cuda3std3__419piecewise_constructE - _ZN39_INTERNAL_66663c75_4_k_cu_eef98d50_28184cuda3std3__45__cpo3endE)
_ZN39_INTERNAL_66663c75_4_k_cu_eef98d50_28184cuda3std3__45__cpo3endE:
	.zero		1
	.type		_ZN39_INTERNAL_66663c75_4_k_cu_eef98d50_28184cuda3std3__419piecewise_constructE,@object
	.size		_ZN39_INTERNAL_66663c75_4_k_cu_eef98d50_28184cuda3std3__419piecewise_constructE,(_ZN39_INTERNAL_66663c75_4_k_cu_eef98d50_28184cuda3std3__45__cpo4cendE - _ZN39_INTERNAL_66663c75_4_k_cu_eef98d50_28184cuda3std3__419piecewise_constructE)
_ZN39_INTERNAL_66663c75_4_k_cu_eef98d50_28184cuda3std3__419piecewise_constructE:
	.zero		1
	.type		_ZN39_INTERNAL_66663c75_4_k_cu_eef98d50_28184cuda3std3__45__cpo4cendE,@object
	.size		_ZN39_INTERNAL_66663c75_4_k_cu_eef98d50_28184cuda3std3__45__cpo4cendE,(_ZN39_INTERNAL_66663c75_4_k_cu_eef98d50_28184cuda3std6ranges3__45__cpo4swapE - _ZN39_INTERNAL_66663c75_4_k_cu_eef98d50_28184cuda3std3__45__cpo4cendE)
_ZN39_INTERNAL_66663c75_4_k_cu_eef98d50_28184cuda3std3__45__cpo4cendE:
	.zero		1
	.type		_ZN39_INTERNAL_66663c75_4_k_cu_eef98d50_28184cuda3std6ranges3__45__cpo4swapE,@object
	.size		_ZN39_INTERNAL_66663c75_4_k_cu_eef98d50_28184cuda3std6ranges3__45__cpo4swapE,(.L_7 - _ZN39_INTERNAL_66663c75_4_k_cu_eef98d50_28184cuda3std6ranges3__45__cpo4swapE)
_ZN39_INTERNAL_66663c75_4_k_cu_eef98d50_28184cuda3std6ranges3__45__cpo4swapE:
	.zero		1
.L_7:


//--------------------- .nv.constant0._ZN7cutlass13device_kernelINS_4conv6kernel13ConvUniversalINS1_16ConvProblemShapeILNS1_8OperatorE2ELi3EEENS1_10collective14CollectiveConvINS1_46MainloopSm90TmaGmmaWarpSpecializedImplicitGemmILS5_2ELi28ELi3EN4cute5tupleIJNSA_1CILi2EEENSC_ILi1EEESE_EEENS1_36KernelImplicitTmaWarpSpecializedSm90ELi1EEENSB_IJNSC_ILi64EEENSB_IJSI_EEENSB_IJNSC_ILi32EEEEEEEEENS_6half_tESN_NSA_8TiledMMAINSA_8MMA_AtomIJNSA_4SM904GMMA25MMA_64x64x16_F32F16F16_SSILNSR_5MajorE1ELST_1ELNSR_7ScaleInE1ELSU_1EEEEEENSA_6LayoutINSB_IJSE_SE_SE_EEENSB_IJNSC_ILi0EEESZ_SZ_EEEEENSB_IJNSA_10UnderscoreES12_S12_EEEEENS7_6detail26Sm90ImplicitGemmTileTraitsINSA_13SM90_TMA_LOADENSA_14ComposedLayoutINSA_7SwizzleILi3ELi4ELi3EEENSA_18smem_ptr_flag_bitsILi16EEENSX_INSB_IJNSB_IJSI_SE_EEENSB_IJNSC_ILi8EEENSC_ILi4EEEEEENSB_IJSE_NSC_ILi28EEEEEEEEENSB_IJNSB_IJSE_SZ_EEENSB_IJSI_NSC_ILi512EEEEEENSB_IJSZ_NSC_ILi2048EEEEEEEEEEEEEvEENS16_INSA_30SM90_TMA_LOAD_IM2COL_MULTICASTES1R_vEEEENS_8epilogue10collective6detail29Sm90TmaWarpSpecializedAdapterINS1X_15DefaultEpilogueISN_NSB_IJlNSB_IJSE_lllEEESZ_EEES22_NS1W_6thread17LinearCombinationISN_Li1EffLNS23_9ScaleType4KindE0ELNS_15FloatRoundStyleE2ESN_EENS_4gemm15EpilogueDefaultEEEEEvvEEEEvNT_6ParamsE --------------------------
	.section	.nv.constant0._ZN7cutlass13device_kernelINS_4conv6kernel13ConvUniversalINS1_16ConvProblemShapeILNS1_8OperatorE2ELi3EEENS1_10collective14CollectiveConvINS1_46MainloopSm90TmaGmmaWarpSpecializedImplicitGemmILS5_2ELi28ELi3EN4cute5tupleIJNSA_1CILi2EEENSC_ILi1EEESE_EEENS1_36KernelImplicitTmaWarpSpecializedSm90ELi1EEENSB_IJNSC_ILi64EEENSB_IJSI_EEENSB_IJNSC_ILi32EEEEEEEEENS_6half_tESN_NSA_8TiledMMAINSA_8MMA_AtomIJNSA_4SM904GMMA25MMA_64x64x16_F32F16F16_SSILNSR_5MajorE1ELST_1ELNSR_7ScaleInE1ELSU_1EEEEEENSA_6LayoutINSB_IJSE_SE_SE_EEENSB_IJNSC_ILi0EEESZ_SZ_EEEEENSB_IJNSA_10UnderscoreES12_S12_EEEEENS7_6detail26Sm90ImplicitGemmTileTraitsINSA_13SM90_TMA_LOADENSA_14ComposedLayoutINSA_7SwizzleILi3ELi4ELi3EEENSA_18smem_ptr_flag_bitsILi16EEENSX_INSB_IJNSB_IJSI_SE_EEENSB_IJNSC_ILi8EEENSC_ILi4EEEEEENSB_IJSE_NSC_ILi28EEEEEEEEENSB_IJNSB_IJSE_SZ_EEENSB_IJSI_NSC_ILi512EEEEEENSB_IJSZ_NSC_ILi2048EEEEEEEEEEEEEvEENS16_INSA_30SM90_TMA_LOAD_IM2COL_MULTICASTES1R_vEEEENS_8epilogue10collective6detail29Sm90TmaWarpSpecializedAdapterINS1X_15DefaultEpilogueISN_NSB_IJlNSB_IJSE_lllEEESZ_EEES22_NS1W_6thread17LinearCombinationISN_Li1EffLNS23_9ScaleType4KindE0ELNS_15FloatRoundStyleE2ESN_EENS_4gemm15EpilogueDefaultEEEEEvvEEEEvNT_6ParamsE,"a",@progbits
	.sectionflags	@""
	.align	4
.nv.constant0._ZN7cutlass13device_kernelINS_4conv6kernel13ConvUniversalINS1_16ConvProblemShapeILNS1_8OperatorE2ELi3EEENS1_10collective14CollectiveConvINS1_46MainloopSm90TmaGmmaWarpSpecializedImplicitGemmILS5_2ELi28ELi3EN4cute5tupleIJNSA_1CILi2EEENSC_ILi1EEESE_EEENS1_36KernelImplicitTmaWarpSpecializedSm90ELi1EEENSB_IJNSC_ILi64EEENSB_IJSI_EEENSB_IJNSC_ILi32EEEEEEEEENS_6half_tESN_NSA_8TiledMMAINSA_8MMA_AtomIJNSA_4SM904GMMA25MMA_64x64x16_F32F16F16_SSILNSR_5MajorE1ELST_1ELNSR_7ScaleInE1ELSU_1EEEEEENSA_6LayoutINSB_IJSE_SE_SE_EEENSB_IJNSC_ILi0EEESZ_SZ_EEEEENSB_IJNSA_10UnderscoreES12_S12_EEEEENS7_6detail26Sm90ImplicitGemmTileTraitsINSA_13SM90_TMA_LOADENSA_14ComposedLayoutINSA_7SwizzleILi3ELi4ELi3EEENSA_18smem_ptr_flag_bitsILi16EEENSX_INSB_IJNSB_IJSI_SE_EEENSB_IJNSC_ILi8EEENSC_ILi4EEEEEENSB_IJSE_NSC_ILi28EEEEEEEEENSB_IJNSB_IJSE_SZ_EEENSB_IJSI_NSC_ILi512EEEEEENSB_IJSZ_NSC_ILi2048EEEEEEEEEEEEEvEENS16_INSA_30SM90_TMA_LOAD_IM2COL_MULTICASTES1R_vEEEENS_8epilogue10collective6detail29Sm90TmaWarpSpecializedAdapterINS1X_15DefaultEpilogueISN_NSB_IJlNSB_IJSE_lllEEESZ_EEES22_NS1W_6thread17LinearCombinationISN_Li1EffLNS23_9ScaleType4KindE0ELNS_15FloatRoundStyleE2ESN_EENS_4gemm15EpilogueDefaultEEEEEvvEEEEvNT_6ParamsE:
	.zero		1664


//--------------------- SYMBOLS --------------------------

	.type		.nv.reservedSmem.offset0,@object
	.size		.nv.reservedSmem.offset0,0x4
